//
// Generated by NVIDIA NVVM Compiler
//
// Compiler Build ID: CL-36424714
// Cuda compilation tools, release 13.0, V13.0.88
// Based on NVVM 20.0.0
//

.version 9.0
.target sm_100
.address_size 64

	// .globl	_Z20kernelExecuteProgramPhS_jijjj
.extern .func  (.param .b32 func_retval0) vprintf
(
	.param .b64 vprintf_param_0,
	.param .b64 vprintf_param_1
)
;
.global .align 1 .b8 $str[29] = {101, 120, 101, 99, 117, 116, 105, 110, 103, 32, 105, 110, 115, 116, 114, 117, 99, 116, 105, 111, 110, 58, 32, 37, 48, 56, 120, 10};
.global .align 1 .b8 $str$1[9] = {112, 99, 32, 61, 32, 37, 117, 10};

.visible .entry _Z20kernelExecuteProgramPhS_jijjj(
	.param .u64 .ptr .align 1 _Z20kernelExecuteProgramPhS_jijjj_param_0,
	.param .u64 .ptr .align 1 _Z20kernelExecuteProgramPhS_jijjj_param_1,
	.param .u32 _Z20kernelExecuteProgramPhS_jijjj_param_2,
	.param .u32 _Z20kernelExecuteProgramPhS_jijjj_param_3,
	.param .u32 _Z20kernelExecuteProgramPhS_jijjj_param_4,
	.param .u32 _Z20kernelExecuteProgramPhS_jijjj_param_5,
	.param .u32 _Z20kernelExecuteProgramPhS_jijjj_param_6
)
{
	.local .align 8 .b8 	__local_depot0[144];
	.reg .b64 	%SP;
	.reg .b64 	%SPL;
	.reg .pred 	%p<82>;
	.reg .b16 	%rs<3>;
	.reg .b32 	%r<230>;
	.reg .b64 	%rd<191>;

	mov.u64 	%SPL, __local_depot0;
	cvta.local.u64 	%SP, %SPL;
	ld.param.u64 	%rd8, [_Z20kernelExecuteProgramPhS_jijjj_param_0];
	ld.param.u64 	%rd9, [_Z20kernelExecuteProgramPhS_jijjj_param_1];
	ld.param.u32 	%r44, [_Z20kernelExecuteProgramPhS_jijjj_param_2];
	ld.param.u32 	%r48, [_Z20kernelExecuteProgramPhS_jijjj_param_3];
	ld.param.u32 	%r49, [_Z20kernelExecuteProgramPhS_jijjj_param_4];
	ld.param.u32 	%r45, [_Z20kernelExecuteProgramPhS_jijjj_param_5];
	ld.param.u32 	%r229, [_Z20kernelExecuteProgramPhS_jijjj_param_6];
	cvta.to.global.u64 	%rd10, %rd9;
	cvta.to.global.u64 	%rd1, %rd8;
	add.u64 	%rd2, %SPL, 0;
	add.u64 	%rd12, %SP, 136;
	add.u64 	%rd3, %SPL, 136;
	mov.u32 	%r50, %ctaid.x;
	mov.u32 	%r51, %ntid.x;
	mov.u32 	%r52, %tid.x;
	mad.lo.s32 	%r53, %r50, %r51, %r52;
	mul.lo.s32 	%r54, %r44, %r53;
	cvt.u64.u32 	%rd13, %r54;
	add.s64 	%rd4, %rd10, %rd13;
	mov.b32 	%r226, 0;
	st.local.u32 	[%rd2+4], %r226;
	st.local.u32 	[%rd2+16], %r226;
	st.local.u32 	[%rd2+20], %r226;
	st.local.u32 	[%rd2+24], %r226;
	st.local.u32 	[%rd2+28], %r226;
	st.local.u32 	[%rd2+32], %r226;
	st.local.u32 	[%rd2+36], %r226;
	st.local.u32 	[%rd2+40], %r226;
	st.local.u32 	[%rd2+52], %r226;
	st.local.u32 	[%rd2+56], %r226;
	st.local.u32 	[%rd2+60], %r226;
	st.local.u32 	[%rd2+64], %r226;
	st.local.u32 	[%rd2+68], %r226;
	st.local.u32 	[%rd2+72], %r226;
	st.local.u32 	[%rd2+76], %r226;
	st.local.u32 	[%rd2+80], %r226;
	st.local.u32 	[%rd2+84], %r226;
	st.local.u32 	[%rd2+88], %r226;
	st.local.u32 	[%rd2+92], %r226;
	st.local.u32 	[%rd2+96], %r226;
	st.local.u32 	[%rd2+100], %r226;
	st.local.u32 	[%rd2+104], %r226;
	st.local.u32 	[%rd2+108], %r226;
	st.local.u32 	[%rd2+112], %r226;
	st.local.u32 	[%rd2+116], %r226;
	st.local.u32 	[%rd2+120], %r226;
	st.local.u32 	[%rd2+124], %r226;
	st.local.u32 	[%rd2+128], %r226;
	mov.b32 	%r55, -16;
	st.local.u32 	[%rd2+8], %r55;
	st.local.u32 	[%rd2+12], %r49;
	st.local.u32 	[%rd2+44], %r48;
	st.local.u32 	[%rd2+48], %r49;
	mov.u64 	%rd16, $str;
$L__BB0_1:
	cvt.u64.u32 	%rd14, %r229;
	add.s64 	%rd15, %rd1, %rd14;
	ld.global.u32 	%r3, [%rd15];
	st.local.u32 	[%rd3], %r3;
	cvta.global.u64 	%rd17, %rd16;
	{ // callseq 0, 0
	.param .b64 param0;
	st.param.b64 	[param0], %rd17;
	.param .b64 param1;
	st.param.b64 	[param1], %rd12;
	.param .b32 retval0;
	call.uni (retval0), 
	vprintf, 
	(
	param0, 
	param1
	);
	ld.param.b32 	%r57, [retval0];
	} // callseq 0
	shr.u32 	%r4, %r3, 7;
	and.b32  	%r5, %r4, 31;
	and.b32  	%r56, %r3, 127;
	setp.gt.s32 	%p1, %r56, 50;
	@%p1 bra 	$L__BB0_13;
	setp.gt.s32 	%p9, %r56, 18;
	@%p9 bra 	$L__BB0_6;
	setp.eq.s32 	%p13, %r56, 3;
	@%p13 bra 	$L__BB0_39;
	setp.eq.s32 	%p14, %r56, 15;
	@%p14 bra 	$L__BB0_5;
	bra.uni 	$L__BB0_102;
$L__BB0_5:
	add.s32 	%r229, %r229, 4;
	bra.uni 	$L__BB0_102;
$L__BB0_6:
	setp.eq.s32 	%p10, %r56, 19;
	@%p10 bra 	$L__BB0_62;
	setp.eq.s32 	%p11, %r56, 23;
	@%p11 bra 	$L__BB0_26;
	setp.eq.s32 	%p12, %r56, 35;
	@%p12 bra 	$L__BB0_9;
	bra.uni 	$L__BB0_102;
$L__BB0_9:
	shr.u32 	%r155, %r3, 15;
	and.b32  	%r26, %r155, 31;
	shr.u32 	%r156, %r3, 20;
	and.b32  	%r27, %r156, 31;
	and.b32  	%r157, %r156, 4064;
	or.b32  	%r158, %r157, %r5;
	or.b32  	%r159, %r158, -4096;
	setp.lt.s32 	%p45, %r3, 0;
	selp.b32 	%r28, %r159, %r158, %p45;
	shr.u32 	%r160, %r3, 12;
	and.b32  	%r154, %r160, 7;
	setp.eq.s32 	%p46, %r154, 2;
	@%p46 bra 	$L__BB0_60;
	setp.eq.s32 	%p47, %r154, 1;
	@%p47 bra 	$L__BB0_59;
	setp.ne.s32 	%p48, %r154, 0;
	@%p48 bra 	$L__BB0_61;
	mul.wide.u32 	%rd121, %r27, 4;
	add.s64 	%rd122, %rd2, %rd121;
	ld.local.u32 	%r167, [%rd122+4];
	mul.wide.u32 	%rd123, %r26, 4;
	add.s64 	%rd124, %rd2, %rd123;
	ld.local.u32 	%r168, [%rd124+4];
	add.s32 	%r169, %r168, %r28;
	cvt.u64.u32 	%rd125, %r169;
	add.s64 	%rd126, %rd4, %rd125;
	st.global.u8 	[%rd126], %r167;
	bra.uni 	$L__BB0_61;
$L__BB0_13:
	setp.gt.s32 	%p2, %r56, 102;
	@%p2 bra 	$L__BB0_21;
	setp.eq.s32 	%p6, %r56, 51;
	@%p6 bra 	$L__BB0_81;
	setp.eq.s32 	%p7, %r56, 55;
	@%p7 bra 	$L__BB0_25;
	setp.eq.s32 	%p8, %r56, 99;
	@%p8 bra 	$L__BB0_17;
	bra.uni 	$L__BB0_102;
$L__BB0_17:
	shr.u32 	%r80, %r3, 15;
	and.b32  	%r10, %r80, 31;
	shr.u32 	%r81, %r3, 20;
	and.b32  	%r11, %r81, 31;
	shr.u32 	%r82, %r3, 19;
	and.b32  	%r83, %r82, 4096;
	and.b32  	%r84, %r81, 2016;
	or.b32  	%r85, %r83, %r84;
	and.b32  	%r86, %r4, 30;
	or.b32  	%r87, %r85, %r86;
	shl.b32 	%r88, %r4, 11;
	and.b32  	%r89, %r88, 2048;
	or.b32  	%r90, %r87, %r89;
	or.b32  	%r91, %r90, -8192;
	setp.lt.s32 	%p17, %r3, 0;
	selp.b32 	%r12, %r91, %r90, %p17;
	shr.u32 	%r92, %r3, 12;
	and.b32  	%r79, %r92, 7;
	setp.gt.s32 	%p18, %r79, 4;
	@%p18 bra 	$L__BB0_31;
	setp.eq.s32 	%p22, %r79, 0;
	@%p22 bra 	$L__BB0_35;
	setp.eq.s32 	%p23, %r79, 1;
	@%p23 bra 	$L__BB0_20;
	bra.uni 	$L__BB0_29;
$L__BB0_20:
	mul.wide.u32 	%rd42, %r10, 4;
	add.s64 	%rd43, %rd2, %rd42;
	ld.local.u32 	%r105, [%rd43+4];
	mul.wide.u32 	%rd44, %r11, 4;
	add.s64 	%rd45, %rd2, %rd44;
	ld.local.u32 	%r106, [%rd45+4];
	setp.eq.s32 	%p29, %r105, %r106;
	selp.b32 	%r107, 0, %r12, %p29;
	add.s32 	%r229, %r229, %r107;
	bra.uni 	$L__BB0_38;
$L__BB0_21:
	setp.eq.s32 	%p3, %r56, 103;
	@%p3 bra 	$L__BB0_28;
	setp.eq.s32 	%p4, %r56, 111;
	@%p4 bra 	$L__BB0_27;
	setp.eq.s32 	%p5, %r56, 115;
	@%p5 bra 	$L__BB0_24;
	bra.uni 	$L__BB0_102;
$L__BB0_24:
	add.s32 	%r229, %r229, 4;
	bra.uni 	$L__BB0_102;
$L__BB0_25:
	and.b32  	%r111, %r3, -4096;
	mul.wide.u32 	%rd50, %r5, 4;
	add.s64 	%rd51, %rd2, %rd50;
	st.local.u32 	[%rd51+4], %r111;
	add.s32 	%r229, %r229, 4;
	bra.uni 	$L__BB0_102;
$L__BB0_26:
	and.b32  	%r170, %r3, -4096;
	add.s32 	%r171, %r229, %r170;
	mul.wide.u32 	%rd127, %r5, 4;
	add.s64 	%rd128, %rd2, %rd127;
	st.local.u32 	[%rd128+4], %r171;
	add.s32 	%r229, %r229, 4;
	bra.uni 	$L__BB0_102;
$L__BB0_27:
	shr.u32 	%r59, %r3, 11;
	and.b32  	%r60, %r59, 1048576;
	shr.u32 	%r61, %r3, 20;
	and.b32  	%r62, %r61, 2046;
	shr.u32 	%r63, %r3, 9;
	and.b32  	%r64, %r63, 2048;
	and.b32  	%r65, %r3, 1044480;
	or.b32  	%r66, %r62, %r65;
	or.b32  	%r67, %r66, %r60;
	or.b32  	%r68, %r67, %r64;
	add.s32 	%r69, %r229, 4;
	mul.wide.u32 	%rd19, %r5, 4;
	add.s64 	%rd20, %rd2, %rd19;
	st.local.u32 	[%rd20+4], %r69;
	or.b32  	%r70, %r68, -2097152;
	setp.lt.s32 	%p15, %r3, 0;
	selp.b32 	%r71, %r70, %r68, %p15;
	add.s32 	%r229, %r229, %r71;
	bra.uni 	$L__BB0_102;
$L__BB0_28:
	add.s32 	%r72, %r229, 4;
	shr.u32 	%r73, %r3, 20;
	or.b32  	%r74, %r73, -4096;
	setp.lt.s32 	%p16, %r3, 0;
	selp.b32 	%r75, %r74, %r73, %p16;
	shr.u32 	%r76, %r3, 13;
	cvt.u64.u32 	%rd21, %r76;
	and.b64  	%rd22, %rd21, 124;
	add.s64 	%rd23, %rd2, %rd22;
	ld.local.u32 	%r77, [%rd23+4];
	add.s32 	%r78, %r77, %r75;
	and.b32  	%r229, %r78, -2;
	mul.wide.u32 	%rd24, %r5, 4;
	add.s64 	%rd25, %rd2, %rd24;
	st.local.u32 	[%rd25+4], %r72;
	bra.uni 	$L__BB0_102;
$L__BB0_29:
	setp.eq.s32 	%p24, %r79, 4;
	@%p24 bra 	$L__BB0_30;
	bra.uni 	$L__BB0_38;
$L__BB0_30:
	mul.wide.u32 	%rd38, %r10, 4;
	add.s64 	%rd39, %rd2, %rd38;
	ld.local.u32 	%r102, [%rd39+4];
	mul.wide.u32 	%rd40, %r11, 4;
	add.s64 	%rd41, %rd2, %rd40;
	ld.local.u32 	%r103, [%rd41+4];
	setp.lt.s32 	%p28, %r102, %r103;
	selp.b32 	%r104, %r12, 0, %p28;
	add.s32 	%r229, %r229, %r104;
	bra.uni 	$L__BB0_38;
$L__BB0_31:
	setp.eq.s32 	%p19, %r79, 5;
	@%p19 bra 	$L__BB0_36;
	setp.eq.s32 	%p20, %r79, 6;
	@%p20 bra 	$L__BB0_37;
	setp.eq.s32 	%p21, %r79, 7;
	@%p21 bra 	$L__BB0_34;
	bra.uni 	$L__BB0_38;
$L__BB0_34:
	mul.wide.u32 	%rd26, %r10, 4;
	add.s64 	%rd27, %rd2, %rd26;
	ld.local.u32 	%r93, [%rd27+4];
	mul.wide.u32 	%rd28, %r11, 4;
	add.s64 	%rd29, %rd2, %rd28;
	ld.local.u32 	%r94, [%rd29+4];
	setp.lt.u32 	%p25, %r93, %r94;
	selp.b32 	%r95, 0, %r12, %p25;
	add.s32 	%r229, %r229, %r95;
	bra.uni 	$L__BB0_38;
$L__BB0_35:
	mul.wide.u32 	%rd46, %r10, 4;
	add.s64 	%rd47, %rd2, %rd46;
	ld.local.u32 	%r108, [%rd47+4];
	mul.wide.u32 	%rd48, %r11, 4;
	add.s64 	%rd49, %rd2, %rd48;
	ld.local.u32 	%r109, [%rd49+4];
	setp.eq.s32 	%p30, %r108, %r109;
	selp.b32 	%r110, %r12, 0, %p30;
	add.s32 	%r229, %r229, %r110;
	bra.uni 	$L__BB0_38;
$L__BB0_36:
	mul.wide.u32 	%rd34, %r10, 4;
	add.s64 	%rd35, %rd2, %rd34;
	ld.local.u32 	%r99, [%rd35+4];
	mul.wide.u32 	%rd36, %r11, 4;
	add.s64 	%rd37, %rd2, %rd36;
	ld.local.u32 	%r100, [%rd37+4];
	setp.lt.s32 	%p27, %r99, %r100;
	selp.b32 	%r101, 0, %r12, %p27;
	add.s32 	%r229, %r229, %r101;
	bra.uni 	$L__BB0_38;
$L__BB0_37:
	mul.wide.u32 	%rd30, %r10, 4;
	add.s64 	%rd31, %rd2, %rd30;
	ld.local.u32 	%r96, [%rd31+4];
	mul.wide.u32 	%rd32, %r11, 4;
	add.s64 	%rd33, %rd2, %rd32;
	ld.local.u32 	%r97, [%rd33+4];
	setp.lt.u32 	%p26, %r96, %r97;
	selp.b32 	%r98, %r12, 0, %p26;
	add.s32 	%r229, %r229, %r98;
$L__BB0_38:
	add.s32 	%r229, %r229, 4;
	bra.uni 	$L__BB0_102;
$L__BB0_39:
	shr.u32 	%r204, %r3, 20;
	or.b32  	%r205, %r204, -4096;
	setp.lt.s32 	%p63, %r3, 0;
	selp.b32 	%r206, %r205, %r204, %p63;
	shr.u32 	%r207, %r3, 13;
	cvt.u64.u32 	%rd164, %r207;
	and.b64  	%rd165, %rd164, 124;
	add.s64 	%rd166, %rd2, %rd165;
	ld.local.u32 	%r208, [%rd166+4];
	add.s32 	%r21, %r208, %r206;
	shr.u32 	%r209, %r3, 12;
	and.b32  	%r22, %r209, 7;
	mov.b32 	%r228, 0;
	setp.eq.s32 	%p64, %r22, 1;
	@%p64 bra 	$L__BB0_43;
	setp.eq.s32 	%p65, %r22, 5;
	@%p65 bra 	$L__BB0_43;
	setp.ne.s32 	%p66, %r22, 2;
	@%p66 bra 	$L__BB0_44;
	mov.b32 	%r228, 3;
	bra.uni 	$L__BB0_44;
$L__BB0_43:
	mov.b32 	%r228, 1;
$L__BB0_44:
	add.s32 	%r24, %r228, %r21;
	setp.ge.u32 	%p67, %r24, %r44;
	@%p67 bra 	$L__BB0_102;
	setp.ge.u32 	%p68, %r21, %r45;
	mov.u64 	%rd5, %rd4;
	@%p68 bra 	$L__BB0_47;
	setp.ge.u32 	%p69, %r24, %r45;
	mov.u64 	%rd5, %rd1;
	@%p69 bra 	$L__BB0_102;
$L__BB0_47:
	setp.gt.s32 	%p70, %r22, 1;
	@%p70 bra 	$L__BB0_51;
	setp.eq.s32 	%p74, %r22, 0;
	@%p74 bra 	$L__BB0_55;
	setp.eq.s32 	%p75, %r22, 1;
	@%p75 bra 	$L__BB0_50;
	bra.uni 	$L__BB0_58;
$L__BB0_50:
	cvt.u64.u32 	%rd179, %r21;
	add.s64 	%rd180, %rd5, %rd179;
	ld.global.u16 	%rs1, [%rd180];
	cvt.u32.u16 	%r215, %rs1;
	or.b32  	%r216, %r215, -65536;
	setp.lt.s16 	%p76, %rs1, 0;
	selp.b32 	%r217, %r216, %r215, %p76;
	mul.wide.u32 	%rd181, %r5, 4;
	add.s64 	%rd182, %rd2, %rd181;
	st.local.u32 	[%rd182+4], %r217;
	bra.uni 	$L__BB0_58;
$L__BB0_51:
	setp.eq.s32 	%p71, %r22, 2;
	@%p71 bra 	$L__BB0_56;
	setp.eq.s32 	%p72, %r22, 4;
	@%p72 bra 	$L__BB0_57;
	setp.eq.s32 	%p73, %r22, 5;
	@%p73 bra 	$L__BB0_54;
	bra.uni 	$L__BB0_58;
$L__BB0_54:
	cvt.u64.u32 	%rd167, %r21;
	add.s64 	%rd168, %rd5, %rd167;
	ld.global.u16 	%r212, [%rd168];
	mul.wide.u32 	%rd169, %r5, 4;
	add.s64 	%rd170, %rd2, %rd169;
	st.local.u32 	[%rd170+4], %r212;
	bra.uni 	$L__BB0_58;
$L__BB0_55:
	cvt.u64.u32 	%rd183, %r21;
	add.s64 	%rd184, %rd5, %rd183;
	ld.global.s8 	%rs2, [%rd184];
	cvt.u32.u16 	%r218, %rs2;
	and.b32  	%r219, %r218, 255;
	or.b32  	%r220, %r219, -256;
	setp.lt.s16 	%p77, %rs2, 0;
	selp.b32 	%r221, %r220, %r219, %p77;
	mul.wide.u32 	%rd185, %r5, 4;
	add.s64 	%rd186, %rd2, %rd185;
	st.local.u32 	[%rd186+4], %r221;
	bra.uni 	$L__BB0_58;
$L__BB0_56:
	cvt.u64.u32 	%rd175, %r21;
	add.s64 	%rd176, %rd5, %rd175;
	ld.global.u32 	%r214, [%rd176];
	mul.wide.u32 	%rd177, %r5, 4;
	add.s64 	%rd178, %rd2, %rd177;
	st.local.u32 	[%rd178+4], %r214;
	bra.uni 	$L__BB0_58;
$L__BB0_57:
	cvt.u64.u32 	%rd171, %r21;
	add.s64 	%rd172, %rd5, %rd171;
	ld.global.u8 	%r213, [%rd172];
	mul.wide.u32 	%rd173, %r5, 4;
	add.s64 	%rd174, %rd2, %rd173;
	st.local.u32 	[%rd174+4], %r213;
$L__BB0_58:
	add.s32 	%r229, %r229, 4;
	bra.uni 	$L__BB0_102;
$L__BB0_59:
	mul.wide.u32 	%rd115, %r27, 4;
	add.s64 	%rd116, %rd2, %rd115;
	ld.local.u32 	%r164, [%rd116+4];
	mul.wide.u32 	%rd117, %r26, 4;
	add.s64 	%rd118, %rd2, %rd117;
	ld.local.u32 	%r165, [%rd118+4];
	add.s32 	%r166, %r165, %r28;
	cvt.u64.u32 	%rd119, %r166;
	add.s64 	%rd120, %rd4, %rd119;
	st.global.u16 	[%rd120], %r164;
	bra.uni 	$L__BB0_61;
$L__BB0_60:
	mul.wide.u32 	%rd109, %r27, 4;
	add.s64 	%rd110, %rd2, %rd109;
	ld.local.u32 	%r161, [%rd110+4];
	mul.wide.u32 	%rd111, %r26, 4;
	add.s64 	%rd112, %rd2, %rd111;
	ld.local.u32 	%r162, [%rd112+4];
	add.s32 	%r163, %r162, %r28;
	cvt.u64.u32 	%rd113, %r163;
	add.s64 	%rd114, %rd4, %rd113;
	st.global.u32 	[%rd114], %r161;
$L__BB0_61:
	add.s32 	%r229, %r229, 4;
	bra.uni 	$L__BB0_102;
$L__BB0_62:
	shr.u32 	%r173, %r3, 15;
	and.b32  	%r30, %r173, 31;
	shr.u32 	%r174, %r3, 20;
	or.b32  	%r175, %r174, -4096;
	setp.lt.s32 	%p49, %r3, 0;
	selp.b32 	%r31, %r175, %r174, %p49;
	shr.u32 	%r176, %r3, 12;
	and.b32  	%r172, %r176, 7;
	setp.gt.s32 	%p50, %r172, 3;
	@%p50 bra 	$L__BB0_66;
	setp.gt.s32 	%p54, %r172, 1;
	@%p54 bra 	$L__BB0_70;
	setp.eq.s32 	%p56, %r172, 0;
	@%p56 bra 	$L__BB0_65;
	bra.uni 	$L__BB0_75;
$L__BB0_65:
	mul.wide.u32 	%rd160, %r30, 4;
	add.s64 	%rd161, %rd2, %rd160;
	ld.local.u32 	%r201, [%rd161+4];
	add.s32 	%r202, %r201, %r31;
	mul.wide.u32 	%rd162, %r5, 4;
	add.s64 	%rd163, %rd2, %rd162;
	st.local.u32 	[%rd163+4], %r202;
	bra.uni 	$L__BB0_80;
$L__BB0_66:
	setp.gt.s32 	%p51, %r172, 5;
	@%p51 bra 	$L__BB0_73;
	setp.eq.s32 	%p53, %r172, 4;
	@%p53 bra 	$L__BB0_68;
	bra.uni 	$L__BB0_76;
$L__BB0_68:
	mul.wide.u32 	%rd144, %r30, 4;
	add.s64 	%rd145, %rd2, %rd144;
	ld.local.u32 	%r192, [%rd145+4];
	xor.b32  	%r193, %r192, %r31;
	mul.wide.u32 	%rd146, %r5, 4;
	add.s64 	%rd147, %rd2, %rd146;
	st.local.u32 	[%rd147+4], %r193;
	bra.uni 	$L__BB0_80;
$L__BB0_69:
	mul.wide.u32 	%rd152, %r30, 4;
	add.s64 	%rd153, %rd2, %rd152;
	ld.local.u32 	%r196, [%rd153+4];
	setp.lt.s32 	%p62, %r196, %r31;
	selp.u32 	%r197, 1, 0, %p62;
	mul.wide.u32 	%rd154, %r5, 4;
	add.s64 	%rd155, %rd2, %rd154;
	st.local.u32 	[%rd155+4], %r197;
	bra.uni 	$L__BB0_80;
$L__BB0_70:
	setp.eq.s32 	%p55, %r172, 2;
	@%p55 bra 	$L__BB0_69;
	mul.wide.u32 	%rd148, %r30, 4;
	add.s64 	%rd149, %rd2, %rd148;
	ld.local.u32 	%r194, [%rd149+4];
	setp.lt.u32 	%p61, %r194, %r31;
	selp.u32 	%r195, 1, 0, %p61;
	mul.wide.u32 	%rd150, %r5, 4;
	add.s64 	%rd151, %rd2, %rd150;
	st.local.u32 	[%rd151+4], %r195;
	bra.uni 	$L__BB0_80;
$L__BB0_72:
	mul.wide.u32 	%rd133, %r30, 4;
	add.s64 	%rd134, %rd2, %rd133;
	ld.local.u32 	%r179, [%rd134+4];
	or.b32  	%r180, %r179, %r31;
	mul.wide.u32 	%rd135, %r5, 4;
	add.s64 	%rd136, %rd2, %rd135;
	st.local.u32 	[%rd136+4], %r180;
	bra.uni 	$L__BB0_80;
$L__BB0_73:
	setp.eq.s32 	%p52, %r172, 6;
	@%p52 bra 	$L__BB0_72;
	mul.wide.u32 	%rd129, %r30, 4;
	add.s64 	%rd130, %rd2, %rd129;
	ld.local.u32 	%r177, [%rd130+4];
	and.b32  	%r178, %r177, %r31;
	mul.wide.u32 	%rd131, %r5, 4;
	add.s64 	%rd132, %rd2, %rd131;
	st.local.u32 	[%rd132+4], %r178;
	bra.uni 	$L__BB0_80;
$L__BB0_75:
	mul.wide.u32 	%rd156, %r30, 4;
	add.s64 	%rd157, %rd2, %rd156;
	ld.local.u32 	%r198, [%rd157+4];
	and.b32  	%r199, %r31, 31;
	shl.b32 	%r200, %r198, %r199;
	mul.wide.u32 	%rd158, %r5, 4;
	add.s64 	%rd159, %rd2, %rd158;
	st.local.u32 	[%rd159+4], %r200;
	bra.uni 	$L__BB0_80;
$L__BB0_76:
	and.b32  	%r32, %r31, 31;
	and.b32  	%r181, %r3, 1073741824;
	setp.eq.s32 	%p57, %r181, 0;
	@%p57 bra 	$L__BB0_79;
	mul.wide.u32 	%rd137, %r30, 4;
	add.s64 	%rd138, %rd2, %rd137;
	ld.local.u32 	%r182, [%rd138+4];
	shr.s32 	%r33, %r182, %r32;
	mul.wide.u32 	%rd139, %r5, 4;
	add.s64 	%rd6, %rd2, %rd139;
	st.local.u32 	[%rd6+4], %r33;
	ld.local.u32 	%r184, [%rd138+4];
	and.b32  	%r185, %r184, -2147483648;
	setp.eq.s32 	%p58, %r185, 0;
	setp.eq.s32 	%p59, %r32, 0;
	or.pred  	%p60, %p58, %p59;
	@%p60 bra 	$L__BB0_80;
	sub.s32 	%r186, 32, %r32;
	mov.b32 	%r187, -1;
	shl.b32 	%r188, %r187, %r186;
	or.b32  	%r189, %r33, %r188;
	st.local.u32 	[%rd6+4], %r189;
	bra.uni 	$L__BB0_80;
$L__BB0_79:
	mul.wide.u32 	%rd140, %r30, 4;
	add.s64 	%rd141, %rd2, %rd140;
	ld.local.u32 	%r190, [%rd141+4];
	shr.u32 	%r191, %r190, %r32;
	mul.wide.u32 	%rd142, %r5, 4;
	add.s64 	%rd143, %rd2, %rd142;
	st.local.u32 	[%rd143+4], %r191;
$L__BB0_80:
	add.s32 	%r229, %r229, 4;
	bra.uni 	$L__BB0_102;
$L__BB0_81:
	shr.u32 	%r113, %r3, 15;
	and.b32  	%r35, %r113, 31;
	shr.u32 	%r114, %r3, 20;
	and.b32  	%r36, %r114, 31;
	shr.u32 	%r115, %r3, 12;
	and.b32  	%r112, %r115, 7;
	setp.gt.s32 	%p31, %r112, 3;
	@%p31 bra 	$L__BB0_85;
	setp.gt.s32 	%p35, %r112, 1;
	@%p35 bra 	$L__BB0_92;
	setp.eq.s32 	%p37, %r112, 0;
	@%p37 bra 	$L__BB0_88;
	mul.wide.u32 	%rd91, %r35, 4;
	add.s64 	%rd92, %rd2, %rd91;
	ld.local.u32 	%r143, [%rd92+4];
	mul.wide.u32 	%rd93, %r36, 4;
	add.s64 	%rd94, %rd2, %rd93;
	ld.local.u32 	%r144, [%rd94+4];
	and.b32  	%r145, %r144, 31;
	shl.b32 	%r146, %r143, %r145;
	mul.wide.u32 	%rd95, %r5, 4;
	add.s64 	%rd96, %rd2, %rd95;
	st.local.u32 	[%rd96+4], %r146;
	bra.uni 	$L__BB0_101;
$L__BB0_85:
	setp.gt.s32 	%p32, %r112, 5;
	@%p32 bra 	$L__BB0_99;
	setp.eq.s32 	%p34, %r112, 4;
	@%p34 bra 	$L__BB0_87;
	bra.uni 	$L__BB0_94;
$L__BB0_87:
	mul.wide.u32 	%rd73, %r35, 4;
	add.s64 	%rd74, %rd2, %rd73;
	ld.local.u32 	%r134, [%rd74+4];
	mul.wide.u32 	%rd75, %r36, 4;
	add.s64 	%rd76, %rd2, %rd75;
	ld.local.u32 	%r135, [%rd76+4];
	xor.b32  	%r136, %r135, %r134;
	mul.wide.u32 	%rd77, %r5, 4;
	add.s64 	%rd78, %rd2, %rd77;
	st.local.u32 	[%rd78+4], %r136;
	bra.uni 	$L__BB0_101;
$L__BB0_88:
	and.b32  	%r147, %r3, 1073741824;
	setp.eq.s32 	%p44, %r147, 0;
	@%p44 bra 	$L__BB0_90;
	mul.wide.u32 	%rd97, %r35, 4;
	add.s64 	%rd98, %rd2, %rd97;
	ld.local.u32 	%r148, [%rd98+4];
	mul.wide.u32 	%rd99, %r36, 4;
	add.s64 	%rd100, %rd2, %rd99;
	ld.local.u32 	%r149, [%rd100+4];
	add.s32 	%r150, %r149, %r148;
	mul.wide.u32 	%rd101, %r5, 4;
	add.s64 	%rd102, %rd2, %rd101;
	st.local.u32 	[%rd102+4], %r150;
	bra.uni 	$L__BB0_101;
$L__BB0_90:
	mul.wide.u32 	%rd103, %r35, 4;
	add.s64 	%rd104, %rd2, %rd103;
	ld.local.u32 	%r151, [%rd104+4];
	mul.wide.u32 	%rd105, %r36, 4;
	add.s64 	%rd106, %rd2, %rd105;
	ld.local.u32 	%r152, [%rd106+4];
	sub.s32 	%r153, %r151, %r152;
	mul.wide.u32 	%rd107, %r5, 4;
	add.s64 	%rd108, %rd2, %rd107;
	st.local.u32 	[%rd108+4], %r153;
	bra.uni 	$L__BB0_101;
$L__BB0_91:
	mul.wide.u32 	%rd85, %r35, 4;
	add.s64 	%rd86, %rd2, %rd85;
	ld.local.u32 	%r140, [%rd86+4];
	mul.wide.u32 	%rd87, %r36, 4;
	add.s64 	%rd88, %rd2, %rd87;
	ld.local.u32 	%r141, [%rd88+4];
	setp.lt.s32 	%p43, %r140, %r141;
	selp.u32 	%r142, 1, 0, %p43;
	mul.wide.u32 	%rd89, %r5, 4;
	add.s64 	%rd90, %rd2, %rd89;
	st.local.u32 	[%rd90+4], %r142;
	bra.uni 	$L__BB0_101;
$L__BB0_92:
	setp.eq.s32 	%p36, %r112, 2;
	@%p36 bra 	$L__BB0_91;
	mul.wide.u32 	%rd79, %r35, 4;
	add.s64 	%rd80, %rd2, %rd79;
	ld.local.u32 	%r137, [%rd80+4];
	mul.wide.u32 	%rd81, %r36, 4;
	add.s64 	%rd82, %rd2, %rd81;
	ld.local.u32 	%r138, [%rd82+4];
	setp.lt.u32 	%p42, %r137, %r138;
	selp.u32 	%r139, 1, 0, %p42;
	mul.wide.u32 	%rd83, %r5, 4;
	add.s64 	%rd84, %rd2, %rd83;
	st.local.u32 	[%rd84+4], %r139;
	bra.uni 	$L__BB0_101;
$L__BB0_94:
	mul.wide.u32 	%rd64, %r36, 4;
	add.s64 	%rd65, %rd2, %rd64;
	ld.local.u32 	%r122, [%rd65+4];
	and.b32  	%r37, %r122, 31;
	and.b32  	%r123, %r3, 1073741824;
	setp.eq.s32 	%p38, %r123, 0;
	@%p38 bra 	$L__BB0_97;
	mul.wide.u32 	%rd66, %r35, 4;
	add.s64 	%rd67, %rd2, %rd66;
	ld.local.u32 	%r124, [%rd67+4];
	shr.s32 	%r38, %r124, %r37;
	mul.wide.u32 	%rd68, %r5, 4;
	add.s64 	%rd7, %rd2, %rd68;
	st.local.u32 	[%rd7+4], %r38;
	ld.local.u32 	%r126, [%rd67+4];
	and.b32  	%r127, %r126, -2147483648;
	setp.eq.s32 	%p39, %r127, 0;
	setp.eq.s32 	%p40, %r37, 0;
	or.pred  	%p41, %p39, %p40;
	@%p41 bra 	$L__BB0_101;
	sub.s32 	%r128, 32, %r37;
	mov.b32 	%r129, -1;
	shl.b32 	%r130, %r129, %r128;
	or.b32  	%r131, %r38, %r130;
	st.local.u32 	[%rd7+4], %r131;
	bra.uni 	$L__BB0_101;
$L__BB0_97:
	mul.wide.u32 	%rd69, %r35, 4;
	add.s64 	%rd70, %rd2, %rd69;
	ld.local.u32 	%r132, [%rd70+4];
	shr.u32 	%r133, %r132, %r37;
	mul.wide.u32 	%rd71, %r5, 4;
	add.s64 	%rd72, %rd2, %rd71;
	st.local.u32 	[%rd72+4], %r133;
	bra.uni 	$L__BB0_101;
$L__BB0_98:
	mul.wide.u32 	%rd58, %r35, 4;
	add.s64 	%rd59, %rd2, %rd58;
	ld.local.u32 	%r119, [%rd59+4];
	mul.wide.u32 	%rd60, %r36, 4;
	add.s64 	%rd61, %rd2, %rd60;
	ld.local.u32 	%r120, [%rd61+4];
	or.b32  	%r121, %r120, %r119;
	mul.wide.u32 	%rd62, %r5, 4;
	add.s64 	%rd63, %rd2, %rd62;
	st.local.u32 	[%rd63+4], %r121;
	bra.uni 	$L__BB0_101;
$L__BB0_99:
	setp.eq.s32 	%p33, %r112, 6;
	@%p33 bra 	$L__BB0_98;
	mul.wide.u32 	%rd52, %r35, 4;
	add.s64 	%rd53, %rd2, %rd52;
	ld.local.u32 	%r116, [%rd53+4];
	mul.wide.u32 	%rd54, %r36, 4;
	add.s64 	%rd55, %rd2, %rd54;
	ld.local.u32 	%r117, [%rd55+4];
	and.b32  	%r118, %r117, %r116;
	mul.wide.u32 	%rd56, %r5, 4;
	add.s64 	%rd57, %rd2, %rd56;
	st.local.u32 	[%rd57+4], %r118;
$L__BB0_101:
	add.s32 	%r229, %r229, 4;
$L__BB0_102:
	setp.ne.s32 	%p78, %r5, 0;
	@%p78 bra 	$L__BB0_104;
	mov.b32 	%r222, 0;
	st.local.u32 	[%rd2+4], %r222;
$L__BB0_104:
	st.local.u32 	[%rd3], %r229;
	mov.u64 	%rd187, $str$1;
	cvta.global.u64 	%rd188, %rd187;
	{ // callseq 1, 0
	.param .b64 param0;
	st.param.b64 	[param0], %rd188;
	.param .b64 param1;
	st.param.b64 	[param1], %rd12;
	.param .b32 retval0;
	call.uni (retval0), 
	vprintf, 
	(
	param0, 
	param1
	);
	ld.param.b32 	%r223, [retval0];
	} // callseq 1
	setp.ne.s32 	%p79, %r229, -16;
	add.s32 	%r43, %r226, 1;
	setp.lt.u32 	%p80, %r226, 999;
	and.pred  	%p81, %p79, %p80;
	mov.u32 	%r226, %r43;
	@%p81 bra 	$L__BB0_1;
	ret;

}


// ===== COMPILED SASS (sm_100) =====

	.target	sm_100

	.elftype	@"ET_EXEC"


//--------------------- .note.nv.tkinfo           --------------------------
	.section	.note.nv.tkinfo,"",@"SHT_NOTE"
	.sectionflags	@"SHF_NOTE_NV_TKINFO"
	.tkinfo
        /*0018*/ 	.word	0x00000002
        /*0030*/ 	.string	""
        /*0030*/ 	.string	"ptxas"
        /*0030*/ 	.string	"Cuda compilation tools, release 13.0, V13.0.88"
        /*0030*/ 	.string	"Build cuda_13.0.r13.0/compiler.36424714_0"
        /*0030*/ 	.string	"-arch sm_100 -m 64 "



//--------------------- .note.nv.cuinfo           --------------------------
	.section	.note.nv.cuinfo,"",@"SHT_NOTE"
	.sectionflags	@"SHF_NOTE_NV_CUINFO"
        /*0018*/ 	.short	0x0002
        /*001a*/ 	.short	0x0064
        /*001c*/ 	.short	0x0082
	.zero		2


//--------------------- .nv.info                  --------------------------
	.section	.nv.info,"",@"SHT_CUDA_INFO"
	.align	4


	//----- nvinfo : EIATTR_REGCOUNT
	.align		4
        /*0000*/ 	.byte	0x04, 0x2f
        /*0002*/ 	.short	(.L_3 - .L_2)
	.align		4
.L_2:
        /*0004*/ 	.word	index@(_Z20kernelExecuteProgramPhS_jijjj)
        /*0008*/ 	.word	0x0000001e


	//----- nvinfo : EIATTR_FRAME_SIZE
	.align		4
.L_3:
        /*000c*/ 	.byte	0x04, 0x11
        /*000e*/ 	.short	(.L_5 - .L_4)
	.align		4
.L_4:
        /*0010*/ 	.word	index@(_Z20kernelExecuteProgramPhS_jijjj)
        /*0014*/ 	.word	0x00000090


	//----- nvinfo : EIATTR_MIN_STACK_SIZE
	.align		4
.L_5:
        /*0018*/ 	.byte	0x04, 0x12
        /*001a*/ 	.short	(.L_7 - .L_6)
	.align		4
.L_6:
        /*001c*/ 	.word	index@(_Z20kernelExecuteProgramPhS_jijjj)
        /*0020*/ 	.word	0x00000090
.L_7:


//--------------------- .nv.compat                --------------------------
	.section	.nv.compat,"",@"SHT_CUDA_COMPAT_INFO"
	.align	4
        /*0000*/ 	.byte	0x02, 0x09, 0x00, 0x00, 0x02, 0x02, 0x01, 0x00, 0x02, 0x05, 0x05, 0x00, 0x03, 0x07, 0x01, 0x01
        /*0010*/ 	.byte	0x02, 0x03, 0x00, 0x00, 0x02, 0x06, 0x01, 0x00, 0x04, 0x0b, 0x08, 0x00, 0x09, 0x00, 0x00, 0x00
        /*0020*/ 	.byte	0x00, 0x00, 0x00, 0x00


//--------------------- .nv.info._Z20kernelExecuteProgramPhS_jijjj --------------------------
	.section	.nv.info._Z20kernelExecuteProgramPhS_jijjj,"",@"SHT_CUDA_INFO"
	.sectionflags	@""
	.align	4


	//----- nvinfo : EIATTR_CUDA_API_VERSION
	.align		4
        /*0000*/ 	.byte	0x04, 0x37
        /*0002*/ 	.short	(.L_9 - .L_8)
.L_8:
        /*0004*/ 	.word	0x00000082


	//----- nvinfo : EIATTR_KPARAM_INFO
	.align		4
.L_9:
        /*0008*/ 	.byte	0x04, 0x17
        /*000a*/ 	.short	(.L_11 - .L_10)
.L_10:
        /*000c*/ 	.word	0x00000000
        /*0010*/ 	.short	0x0006
        /*0012*/ 	.short	0x0020
        /*0014*/ 	.byte	0x00, 0xf0, 0x11, 0x00


	//----- nvinfo : EIATTR_KPARAM_INFO
	.align		4
.L_11:
        /*0018*/ 	.byte	0x04, 0x17
        /*001a*/ 	.short	(.L_13 - .L_12)
.L_12:
        /*001c*/ 	.word	0x00000000
        /*0020*/ 	.short	0x0005
        /*0022*/ 	.short	0x001c
        /*0024*/ 	.byte	0x00, 0xf0, 0x11, 0x00


	//----- nvinfo : EIATTR_KPARAM_INFO
	.align		4
.L_13:
        /*0028*/ 	.byte	0x04, 0x17
        /*002a*/ 	.short	(.L_15 - .L_14)
.L_14:
        /*002c*/ 	.word	0x00000000
        /*0030*/ 	.short	0x0004
        /*0032*/ 	.short	0x0018
        /*0034*/ 	.byte	0x00, 0xf0, 0x11, 0x00


	//----- nvinfo : EIATTR_KPARAM_INFO
	.align		4
.L_15:
        /*0038*/ 	.byte	0x04, 0x17
        /*003a*/ 	.short	(.L_17 - .L_16)
.L_16:
        /*003c*/ 	.word	0x00000000
        /*0040*/ 	.short	0x0003
        /*0042*/ 	.short	0x0014
        /*0044*/ 	.byte	0x00, 0xf0, 0x11, 0x00


	//----- nvinfo : EIATTR_KPARAM_INFO
	.align		4
.L_17:
        /*0048*/ 	.byte	0x04, 0x17
        /*004a*/ 	.short	(.L_19 - .L_18)
.L_18:
        /*004c*/ 	.word	0x00000000
        /*0050*/ 	.short	0x0002
        /*0052*/ 	.short	0x0010
        /*0054*/ 	.byte	0x00, 0xf0, 0x11, 0x00


	//----- nvinfo : EIATTR_KPARAM_INFO
	.align		4
.L_19:
        /*0058*/ 	.byte	0x04, 0x17
        /*005a*/ 	.short	(.L_21 - .L_20)
.L_20:
        /*005c*/ 	.word	0x00000000
        /*0060*/ 	.short	0x0001
        /*0062*/ 	.short	0x0008
        /*0064*/ 	.byte	0x00, 0xf5, 0x21, 0x00


	//----- nvinfo : EIATTR_KPARAM_INFO
	.align		4
.L_21:
        /*0068*/ 	.byte	0x04, 0x17
        /*006a*/ 	.short	(.L_23 - .L_22)
.L_22:
        /*006c*/ 	.word	0x00000000
        /*0070*/ 	.short	0x0000
        /*0072*/ 	.short	0x0000
        /*0074*/ 	.byte	0x00, 0xf5, 0x21, 0x00


	//----- nvinfo : EIATTR_SPARSE_MMA_MASK
	.align		4
.L_23:
        /*0078*/ 	.byte	0x03, 0x50
        /*007a*/ 	.short	0x0000


	//----- nvinfo : EIATTR_MAXREG_COUNT
	.align		4
        /*007c*/ 	.byte	0x03, 0x1b
        /*007e*/ 	.short	0x00ff


	//----- nvinfo : EIATTR_EXTERNS
	.align		4
        /*0080*/ 	.byte	0x04, 0x0f
        /*0082*/ 	.short	(.L_25 - .L_24)


	//   ....[0]....
	.align		4
.L_24:
        /*0084*/ 	.word	index@(vprintf)


	//----- nvinfo : EIATTR_MERCURY_ISA_VERSION
	.align		4
.L_25:
        /*0088*/ 	.byte	0x03, 0x5f
        /*008a*/ 	.short	0x0101


	//----- nvinfo : EIATTR_VRC_CTA_INIT_COUNT
	.align		4
        /*008c*/ 	.byte	0x02, 0x4a
	.zero		1
	.zero		1


	//----- nvinfo : EIATTR_SYSCALL_OFFSETS
	.align		4
        /*0090*/ 	.byte	0x04, 0x46
        /*0092*/ 	.short	(.L_27 - .L_26)


	//   ....[0]....
.L_26:
        /*0094*/ 	.word	0x00000370


	//   ....[1]....
        /*0098*/ 	.word	0x00002190


	//----- nvinfo : EIATTR_EXIT_INSTR_OFFSETS
	.align		4
.L_27:
        /*009c*/ 	.byte	0x04, 0x1c
        /*009e*/ 	.short	(.L_29 - .L_28)


	//   ....[0]....
.L_28:
        /*00a0*/ 	.word	0x000021e0


	//----- nvinfo : EIATTR_INDIRECT_BRANCH_TARGETS
	.align		4
.L_29:
        /*00a4*/ 	.byte	0x04, 0x34
        /*00a6*/ 	.short	(.L_31 - .L_30)


	//   ....[0]....
.L_30:
        /*00a8*/ 	.word	.L_x_44@srel
        /*00ac*/ 	.short	0x0
        /*00ae*/ 	.short	0x0
        /*00b0*/ 	.word	0x3
        /*00b4*/ 	.word	.L_x_45@srel
        /*00b8*/ 	.word	.L_x_46@srel
        /*00bc*/ 	.word	.L_x_13@srel


	//   ....[1]....
        /*00c0*/ 	.word	.L_x_48@srel
        /*00c4*/ 	.short	0x0
        /*00c6*/ 	.short	0x0
        /*00c8*/ 	.word	0x5
        /*00cc*/ 	.word	.L_x_49@srel
        /*00d0*/ 	.word	.L_x_13@srel
        /*00d4*/ 	.word	.L_x_51@srel
        /*00d8*/ 	.word	.L_x_52@srel
        /*00dc*/ 	.word	.L_x_13@srel


	//   ....[2]....
        /*00e0*/ 	.word	.L_x_54@srel
        /*00e4*/ 	.short	0x0
        /*00e6*/ 	.short	0x0
        /*00e8*/ 	.word	0x3
        /*00ec*/ 	.word	.L_x_55@srel
        /*00f0*/ 	.word	.L_x_56@srel
        /*00f4*/ 	.word	.L_x_57@srel


	//   ....[3]....
        /* <DEDUP_REMOVED lines=8> */


	//   ....[4]....
        /* <DEDUP_REMOVED lines=18> */


	//----- nvinfo : EIATTR_CRS_STACK_SIZE
	.align		4
.L_31:
        /*0158*/ 	.byte	0x04, 0x1e
        /*015a*/ 	.short	(.L_33 - .L_32)
.L_32:
        /*015c*/ 	.word	0x00000000


	//----- nvinfo : EIATTR_CBANK_PARAM_SIZE
	.align		4
.L_33:
        /*0160*/ 	.byte	0x03, 0x19
        /*0162*/ 	.short	0x0024


	//----- nvinfo : EIATTR_PARAM_CBANK
	.align		4
        /*0164*/ 	.byte	0x04, 0x0a
        /*0166*/ 	.short	(.L_35 - .L_34)
	.align		4
.L_34:
        /*0168*/ 	.word	index@(.nv.constant0._Z20kernelExecuteProgramPhS_jijjj)
        /*016c*/ 	.short	0x0380
        /*016e*/ 	.short	0x0024


	//----- nvinfo : EIATTR_SW_WAR
	.align		4
.L_35:
        /*0170*/ 	.byte	0x04, 0x36
        /*0172*/ 	.short	(.L_37 - .L_36)
.L_36:
        /*0174*/ 	.word	0x00000008
.L_37:


//--------------------- .nv.callgraph             --------------------------
	.section	.nv.callgraph,"",@"SHT_CUDA_CALLGRAPH"
	.align	4
	.sectionentsize	8
	.align		4
        /*0000*/ 	.word	0x00000000
	.align		4
        /*0004*/ 	.word	0xffffffff
	.align		4
        /*0008*/ 	.word	index@(_Z20kernelExecuteProgramPhS_jijjj)
	.align		4
        /*000c*/ 	.word	index@(vprintf)
	.align		4
        /*0010*/ 	.word	0x00000000
	.align		4
        /*0014*/ 	.word	0xfffffffe
	.align		4
        /*0018*/ 	.word	0x00000000
	.align		4
        /*001c*/ 	.word	0xfffffffd
	.align		4
        /*0020*/ 	.word	0x00000000
	.align		4
        /*0024*/ 	.word	0xfffffffc


//--------------------- .nv.constant4             --------------------------
	.section	.nv.constant4,"a",@progbits
	.align	8
	.align		8
.nv.constant4:
        /*0000*/ 	.dword	vprintf
	.align		8
        /*0008*/ 	.dword	$str
	.align		8
        /*0010*/ 	.dword	$str$1


//--------------------- .nv.constant2._Z20kernelExecuteProgramPhS_jijjj --------------------------
	.section	.nv.constant2._Z20kernelExecuteProgramPhS_jijjj,"a",@progbits
	.sectionflags	@""
	.align	4
.nv.constant2._Z20kernelExecuteProgramPhS_jijjj:
        /*0000*/ 	.byte	0x80, 0x15, 0x00, 0x00, 0x60, 0x14, 0x00, 0x00, 0xe0, 0x14, 0x00, 0x00, 0x10, 0x20, 0x00, 0x00
        /*0010*/ 	.byte	0xd0, 0x20, 0x00, 0x00, 0xd0, 0x20, 0x00, 0x00, 0xd0, 0x20, 0x00, 0x00, 0xd0, 0x20, 0x00, 0x00
        /*0020*/ 	.byte	0xd0, 0x20, 0x00, 0x00, 0xd0, 0x20, 0x00, 0x00, 0xd0, 0x20, 0x00, 0x00, 0x30, 0x1f, 0x00, 0x00
        /*0030*/ 	.byte	0xd0, 0x20, 0x00, 0x00, 0xd0, 0x20, 0x00, 0x00, 0xd0, 0x20, 0x00, 0x00, 0x10, 0x1f, 0x00, 0x00
        /*0040*/ 	.byte	0xd0, 0x20, 0x00, 0x00, 0xe0, 0x16, 0x00, 0x00, 0x60, 0x17, 0x00, 0x00, 0x60, 0x16, 0x00, 0x00
        /*0050*/ 	.byte	0xd0, 0x17, 0x00, 0x00, 0xc0, 0x07, 0x00, 0x00, 0x30, 0x07, 0x00, 0x00, 0xc0, 0x09, 0x00, 0x00
        /*0060*/ 	.byte	0x10, 0x09, 0x00, 0x00, 0xc0, 0x09, 0x00, 0x00, 0x70, 0x09, 0x00, 0x00, 0xb0, 0x08, 0x00, 0x00
        /*0070*/ 	.byte	0xc0, 0x09, 0x00, 0x00


//--------------------- .text._Z20kernelExecuteProgramPhS_jijjj --------------------------
	.section	.text._Z20kernelExecuteProgramPhS_jijjj,"ax",@progbits
	.align	128
        .global         _Z20kernelExecuteProgramPhS_jijjj
        .type           _Z20kernelExecuteProgramPhS_jijjj,@function
        .size           _Z20kernelExecuteProgramPhS_jijjj,(.L_x_78 - _Z20kernelExecuteProgramPhS_jijjj)
        .other          _Z20kernelExecuteProgramPhS_jijjj,@"STO_CUDA_ENTRY STV_DEFAULT"
_Z20kernelExecuteProgramPhS_jijjj:
.text._Z20kernelExecuteProgramPhS_jijjj:
[----:B------:R-:W0:Y:S01]  /*0000*/  LDC R1, c[0x0][0x37c] ;  /* 0x0000df00ff017b82 */ /* 0x000e220000000800 */
[----:B------:R-:W1:Y:S01]  /*0010*/  S2R R0, SR_TID.X ;  /* 0x0000000000007919 */ /* 0x000e620000002100 */
[----:B------:R-:W2:Y:S06]  /*0020*/  LDCU UR4, c[0x0][0x2fc] ;  /* 0x00005f80ff0477ac */ /* 0x000eac0008000800 */
[----:B------:R-:W3:Y:S01]  /*0030*/  LDC R5, c[0x0][0x398] ;  /* 0x0000e600ff057b82 */ /* 0x000ee20000000800 */
[----:B0-----:R-:W-:Y:S02]  /*0040*/  VIADD R1, R1, 0xffffff70 ;  /* 0xffffff7001017836 */ /* 0x001fe40000000000 */
[----:B------:R-:W-:Y:S01]  /*0050*/  IMAD.MOV.U32 R4, RZ, RZ, -0x10 ;  /* 0xfffffff0ff047424 */ /* 0x000fe200078e00ff */
[----:B------:R-:W0:Y:S01]  /*0060*/  LDCU.64 UR6, c[0x0][0x388] ;  /* 0x00007100ff0677ac */ /* 0x000e220008000a00 */
[----:B------:R-:W-:Y:S01]  /*0070*/  IMAD.MOV.U32 R24, RZ, RZ, R1 ;  /* 0x000000ffff187224 */ /* 0x000fe200078e0001 */
[----:B------:R4:W-:Y:S01]  /*0080*/  STL [R1+0x4], RZ ;  /* 0x000004ff01007387 */ /* 0x0009e20000100800 */
[----:B------:R-:W-:Y:S01]  /*0090*/  IMAD.MOV.U32 R17, RZ, RZ, RZ ;  /* 0x000000ffff117224 */ /* 0x000fe200078e00ff */
[----:B------:R-:W5:Y:S01]  /*00a0*/  LDC.64 R6, c[0x0][0x390] ;  /* 0x0000e400ff067b82 */ /* 0x000f620000000a00 */
[----:B------:R-:W0:Y:S01]  /*00b0*/  LDCU.64 UR36, c[0x0][0x358] ;  /* 0x00006b00ff2477ac */ /* 0x000e220008000a00 */
[----:B------:R4:W-:Y:S01]  /*00c0*/  STL.64 [R1+0x10], RZ ;  /* 0x000010ff01007387 */ /* 0x0009e20000100a00 */
[----:B------:R-:W0:Y:S03]  /*00d0*/  LDCU UR40, c[0x0][0x390] ;  /* 0x00007200ff2877ac */ /* 0x000e260008000800 */
[----:B------:R4:W-:Y:S02]  /*00e0*/  STL.64 [R1+0x18], RZ ;  /* 0x000018ff01007387 */ /* 0x0009e40000100a00 */
[----:B------:R-:W1:Y:S01]  /*00f0*/  S2UR UR5, SR_CTAID.X ;  /* 0x00000000000579c3 */ /* 0x000e620000002500 */
[----:B------:R-:W0:Y:S01]  /*0100*/  LDCU.64 UR38, c[0x0][0x380] ;  /* 0x00007000ff2677ac */ /* 0x000e220008000a00 */
[----:B------:R4:W-:Y:S04]  /*0110*/  STL.64 [R1+0x20], RZ ;  /* 0x000020ff01007387 */ /* 0x0009e80000100a00 */
[----:B------:R4:W-:Y:S02]  /*0120*/  STL [R1+0x28], RZ ;  /* 0x000028ff01007387 */ /* 0x0009e40000100800 */
[----:B------:R-:W1:Y:S02]  /*0130*/  LDC R3, c[0x0][0x360] ;  /* 0x0000d800ff037b82 */ /* 0x000e640000000800 */
[----:B---3--:R4:W-:Y:S04]  /*0140*/  STL.64 [R1+0x8], R4 ;  /* 0x0000080401007387 */ /* 0x0089e80000100a00 */
[----:B------:R4:W-:Y:S02]  /*0150*/  STL [R1+0x30], R5 ;  /* 0x0000300501007387 */ /* 0x0009e40000100800 */
[----:B------:R-:W3:Y:S02]  /*0160*/  LDC R22, c[0x0][0x2f8] ;  /* 0x0000be00ff167b82 */ /* 0x000ee40000000800 */
[----:B-----5:R4:W-:Y:S04]  /*0170*/  STL [R1+0x2c], R7 ;  /* 0x00002c0701007387 */ /* 0x0209e80000100800 */
[----:B------:R4:W-:Y:S04]  /*0180*/  STL [R1+0x34], RZ ;  /* 0x000034ff01007387 */ /* 0x0009e80000100800 */
[----:B------:R4:W-:Y:S04]  /*0190*/  STL.64 [R1+0x38], RZ ;  /* 0x000038ff01007387 */ /* 0x0009e80000100a00 */
[----:B------:R4:W-:Y:S01]  /*01a0*/  STL.64 [R1+0x40], RZ ;  /* 0x000040ff01007387 */ /* 0x0009e20000100a00 */
[----:B-1----:R-:W-:Y:S01]  /*01b0*/  IMAD R3, R3, UR5, R0 ;  /* 0x0000000503037c24 */ /* 0x002fe2000f8e0200 */
[----:B------:R-:W1:Y:S02]  /*01c0*/  LDCU UR5, c[0x0][0x3a0] ;  /* 0x00007400ff0577ac */ /* 0x000e640008000800 */
[----:B------:R4:W-:Y:S01]  /*01d0*/  STL.64 [R1+0x48], RZ ;  /* 0x000048ff01007387 */ /* 0x0009e20000100a00 */
[----:B------:R-:W-:-:S03]  /*01e0*/  IMAD R3, R3, R6, RZ ;  /* 0x0000000603037224 */ /* 0x000fc600078e02ff */
[----:B------:R4:W-:Y:S01]  /*01f0*/  STL.64 [R1+0x50], RZ ;  /* 0x000050ff01007387 */ /* 0x0009e20000100a00 */
[----:B---3--:R-:W-:-:S03]  /*0200*/  IADD3 R22, P0, P1, R1, 0x88, R22 ;  /* 0x0000008801167810 */ /* 0x008fc6000791e016 */
[----:B------:R4:W-:Y:S01]  /*0210*/  STL.64 [R1+0x58], RZ ;  /* 0x000058ff01007387 */ /* 0x0009e20000100a00 */
[----:B0-----:R-:W-:Y:S02]  /*0220*/  IADD3 R23, P2, PT, R3, UR6, RZ ;  /* 0x0000000603177c10 */ /* 0x001fe4000ff5e0ff */
[----:B--2---:R-:W-:Y:S01]  /*0230*/  IADD3.X R16, PT, PT, RZ, UR4, RZ, P0, P1 ;  /* 0x00000004ff107c10 */ /* 0x004fe200087e24ff */
[----:B------:R4:W-:Y:S02]  /*0240*/  STL.64 [R1+0x60], RZ ;  /* 0x000060ff01007387 */ /* 0x0009e40000100a00 */
[----:B------:R-:W-:Y:S02]  /*0250*/  IMAD.X R19, RZ, RZ, UR7, P2 ;  /* 0x00000007ff137e24 */ /* 0x000fe400090e06ff */
[----:B------:R4:W-:Y:S01]  /*0260*/  STL.64 [R1+0x68], RZ ;  /* 0x000068ff01007387 */ /* 0x0009e20000100a00 */
[----:B-1----:R-:W-:-:S03]  /*0270*/  IMAD.U32 R18, RZ, RZ, UR5 ;  /* 0x00000005ff127e24 */ /* 0x002fc6000f8e00ff */
[----:B------:R4:W-:Y:S04]  /*0280*/  STL.64 [R1+0x70], RZ ;  /* 0x000070ff01007387 */ /* 0x0009e80000100a00 */
[----:B------:R4:W-:Y:S04]  /*0290*/  STL.64 [R1+0x78], RZ ;  /* 0x000078ff01007387 */ /* 0x0009e80000100a00 */
[----:B------:R4:W-:Y:S02]  /*02a0*/  STL [R1+0x80], RZ ;  /* 0x000080ff01007387 */ /* 0x0009e40000100800 */
.L_x_42:
[----:B------:R-:W-:Y:S01]  /*02b0*/  IADD3 R26, P0, PT, R18, UR38, RZ ;  /* 0x00000026121a7c10 */ /* 0x000fe2000ff1e0ff */
[----:B------:R-:W0:Y:S04]  /*02c0*/  LDCU.64 UR4, c[0x4][0x8] ;  /* 0x01000100ff0477ac */ /* 0x000e280008000a00 */
[----:B------:R-:W-:-:S05]  /*02d0*/  IMAD.X R27, RZ, RZ, UR39, P0 ;  /* 0x00000027ff1b7e24 */ /* 0x000fca00080e06ff */
[----:B------:R-:W2:Y:S01]  /*02e0*/  LDG.E R26, desc[UR36][R26.64] ;  /* 0x000000241a1a7981 */ /* 0x000ea2000c1e1900 */
[----:B------:R-:W-:Y:S01]  /*02f0*/  MOV R2, 0x0 ;  /* 0x0000000000027802 */ /* 0x000fe20000000f00 */
[----:B------:R-:W-:Y:S02]  /*0300*/  IMAD.MOV.U32 R6, RZ, RZ, R22 ;  /* 0x000000ffff067224 */ /* 0x000fe400078e0016 */
[----:B----4-:R-:W-:-:S03]  /*0310*/  IMAD.MOV.U32 R7, RZ, RZ, R16 ;  /* 0x000000ffff077224 */ /* 0x010fc600078e0010 */
[----:B------:R-:W1:Y:S01]  /*0320*/  LDC.64 R2, c[0x4][R2] ;  /* 0x0100000002027b82 */ /* 0x000e620000000a00 */
[----:B0-----:R-:W-:Y:S02]  /*0330*/  IMAD.U32 R4, RZ, RZ, UR4 ;  /* 0x00000004ff047e24 */ /* 0x001fe4000f8e00ff */
[----:B------:R-:W-:Y:S01]  /*0340*/  IMAD.U32 R5, RZ, RZ, UR5 ;  /* 0x00000005ff057e24 */ /* 0x000fe2000f8e00ff */
[----:B-12---:R0:W-:Y:S06]  /*0350*/  STL [R1+0x88], R26 ;  /* 0x0000881a01007387 */ /* 0x0061ec0000100800 */
[----:B------:R-:W-:-:S07]  /*0360*/  LEPC R20, `(.L_x_0) ;  /* 0x000000001014794e */ /* 0x000fce0000000000 */
[----:B0-----:R-:W-:Y:S05]  /*0370*/  CALL.ABS.NOINC R2 ;  /* 0x0000000002007343 */ /* 0x001fea0003c00000 */
.L_x_0:
[----:B------:R-:W-:Y:S01]  /*0380*/  LOP3.LUT R7, R26, 0x7f, RZ, 0xc0, !PT ;  /* 0x0000007f1a077812 */ /* 0x000fe200078ec0ff */
[----:B------:R-:W-:Y:S01]  /*0390*/  BSSY.RECONVERGENT B0, `(.L_x_1) ;  /* 0x00001d4000007945 */ /* 0x000fe20003800200 */
[----:B------:R-:W-:Y:S02]  /*03a0*/  SHF.R.U32.HI R5, RZ, 0x7, R26 ;  /* 0x00000007ff057819 */ /* 0x000fe4000001161a */
[----:B------:R-:W-:Y:S02]  /*03b0*/  ISETP.GT.AND P0, PT, R7, 0x32, PT ;  /* 0x000000320700780c */ /* 0x000fe40003f04270 */
[----:B------:R-:W-:-:S11]  /*03c0*/  LOP3.LUT R3, R5, 0x1f, RZ, 0xc0, !PT ;  /* 0x0000001f05037812 */ /* 0x000fd600078ec0ff */
[----:B------:R-:W-:Y:S05]  /*03d0*/  @P0 BRA `(.L_x_2) ;  /* 0x0000000c00a80947 */ /* 0x000fea0003800000 */
[----:B------:R-:W-:-:S13]  /*03e0*/  ISETP.GT.AND P0, PT, R7, 0x12, PT ;  /* 0x000000120700780c */ /* 0x000fda0003f04270 */
[----:B------:R-:W-:Y:S05]  /*03f0*/  @P0 BRA `(.L_x_3) ;  /* 0x00000004007c0947 */ /* 0x000fea0003800000 */
[----:B------:R-:W-:-:S13]  /*0400*/  ISETP.NE.AND P0, PT, R7, 0x3, PT ;  /* 0x000000030700780c */ /* 0x000fda0003f05270 */
[----:B------:R-:W-:Y:S05]  /*0410*/  @!P0 BRA `(.L_x_4) ;  /* 0x0000000000108947 */ /* 0x000fea0003800000 */
[----:B------:R-:W-:-:S13]  /*0420*/  ISETP.NE.AND P0, PT, R7, 0xf, PT ;  /* 0x0000000f0700780c */ /* 0x000fda0003f05270 */
[----:B------:R-:W-:Y:S05]  /*0430*/  @P0 BRA `(.L_x_5) ;  /* 0x0000001c00240947 */ /* 0x000fea0003800000 */
[----:B------:R-:W-:Y:S01]  /*0440*/  VIADD R18, R18, 0x4 ;  /* 0x0000000412127836 */ /* 0x000fe20000000000 */
[----:B------:R-:W-:Y:S06]  /*0450*/  BRA `(.L_x_5) ;  /* 0x0000001c001c7947 */ /* 0x000fec0003800000 */
.L_x_4:
[----:B------:R-:W-:-:S04]  /*0460*/  SHF.R.U32.HI R0, RZ, 0xd, R26 ;  /* 0x0000000dff007819 */ /* 0x000fc8000001161a */
[----:B------:R-:W-:-:S05]  /*0470*/  LOP3.LUT R0, R0, 0x7c, RZ, 0xc0, !PT ;  /* 0x0000007c00007812 */ /* 0x000fca00078ec0ff */
[----:B------:R-:W-:-:S06]  /*0480*/  IMAD.IADD R5, R1, 0x1, R0 ;  /* 0x0000000101057824 */ /* 0x000fcc00078e0200 */
[----:B------:R-:W2:Y:S01]  /*0490*/  LDL R5, [R5+0x4] ;  /* 0x0000040005057983 */ /* 0x000ea20000100800 */
[--C-:B------:R-:W-:Y:S01]  /*04a0*/  SHF.R.U32.HI R0, RZ, 0xc, R26.reuse ;  /* 0x0000000cff007819 */ /* 0x100fe2000001161a */
[----:B------:R-:W-:Y:S01]  /*04b0*/  BSSY.RECONVERGENT B1, `(.L_x_6) ;  /* 0x000000f000017945 */ /* 0x000fe20003800200 */
[----:B------:R-:W-:Y:S02]  /*04c0*/  ISETP.GE.AND P1, PT, R26, RZ, PT ;  /* 0x000000ff1a00720c */ /* 0x000fe40003f26270 */
[----:B------:R-:W-:Y:S02]  /*04d0*/  LOP3.LUT R9, R0, 0x7, RZ, 0xc0, !PT ;  /* 0x0000000700097812 */ /* 0x000fe400078ec0ff */
[----:B------:R-:W-:Y:S02]  /*04e0*/  SHF.R.U32.HI R26, RZ, 0x14, R26 ;  /* 0x00000014ff1a7819 */ /* 0x000fe4000001161a */
[----:B------:R-:W-:-:S04]  /*04f0*/  ISETP.NE.AND P0, PT, R9, 0x5, PT ;  /* 0x000000050900780c */ /* 0x000fc80003f05270 */
[----:B------:R-:W-:-:S03]  /*0500*/  ISETP.EQ.OR P0, PT, R9, 0x1, !P0 ;  /* 0x000000010900780c */ /* 0x000fc60004702670 */
[----:B------:R-:W-:-:S04]  /*0510*/  @!P1 VIADD R26, R26, 0xfffff000 ;  /* 0xfffff0001a1a9836 */ /* 0x000fc80000000000 */
[----:B--2---:R-:W-:-:S06]  /*0520*/  IMAD.IADD R7, R26, 0x1, R5 ;  /* 0x000000011a077824 */ /* 0x004fcc00078e0205 */
[----:B------:R-:W-:Y:S05]  /*0530*/  @P0 BRA `(.L_x_7) ;  /* 0x0000000000140947 */ /* 0x000fea0003800000 */
[----:B------:R-:W-:Y:S01]  /*0540*/  ISETP.NE.AND P0, PT, R9, 0x2, PT ;  /* 0x000000020900780c */ /* 0x000fe20003f05270 */
[----:B------:R-:W-:-:S12]  /*0550*/  IMAD.MOV.U32 R0, RZ, RZ, RZ ;  /* 0x000000ffff007224 */ /* 0x000fd800078e00ff */
[----:B------:R-:W-:Y:S05]  /*0560*/  @P0 BRA `(.L_x_8) ;  /* 0x00000000000c0947 */ /* 0x000fea0003800000 */
[----:B------:R-:W-:Y:S01]  /*0570*/  IMAD.MOV.U32 R0, RZ, RZ, 0x3 ;  /* 0x00000003ff007424 */ /* 0x000fe200078e00ff */
[----:B------:R-:W-:Y:S06]  /*0580*/  BRA `(.L_x_8) ;  /* 0x0000000000047947 */ /* 0x000fec0003800000 */
.L_x_7:
[----:B------:R-:W-:-:S07]  /*0590*/  IMAD.MOV.U32 R0, RZ, RZ, 0x1 ;  /* 0x00000001ff007424 */ /* 0x000fce00078e00ff */
.L_x_8:
[----:B------:R-:W-:Y:S05]  /*05a0*/  BSYNC.RECONVERGENT B1 ;  /* 0x0000000000017941 */ /* 0x000fea0003800200 */
.L_x_6:
[----:B------:R-:W-:-:S05]  /*05b0*/  IMAD.IADD R5, R7, 0x1, R0 ;  /* 0x0000000107057824 */ /* 0x000fca00078e0200 */
[----:B------:R-:W-:-:S13]  /*05c0*/  ISETP.GE.U32.AND P0, PT, R5, UR40, PT ;  /* 0x0000002805007c0c */ /* 0x000fda000bf06070 */
[----:B------:R-:W-:Y:S05]  /*05d0*/  @P0 BRA `(.L_x_5) ;  /* 0x0000001800bc0947 */ /* 0x000fea0003800000 */
[----:B------:R-:W0:Y:S01]  /*05e0*/  LDC R2, c[0x0][0x39c] ;  /* 0x0000e700ff027b82 */ /* 0x000e220000000800 */
[----:B------:R-:W-:Y:S01]  /*05f0*/  BSSY.RELIABLE B1, `(.L_x_9) ;  /* 0x000000b000017945 */ /* 0x000fe20003800100 */
[----:B------:R-:W-:Y:S02]  /*0600*/  IMAD.MOV.U32 R6, RZ, RZ, R23 ;  /* 0x000000ffff067224 */ /* 0x000fe400078e0017 */
[----:B------:R-:W-:Y:S01]  /*0610*/  IMAD.MOV.U32 R0, RZ, RZ, R19 ;  /* 0x000000ffff007224 */ /* 0x000fe200078e0013 */
[----:B0-----:R-:W-:-:S13]  /*0620*/  ISETP.GE.U32.AND P0, PT, R7, R2, PT ;  /* 0x000000020700720c */ /* 0x001fda0003f06070 */
[----:B------:R-:W-:Y:S05]  /*0630*/  @P0 BRA `(.L_x_10) ;  /* 0x0000000000180947 */ /* 0x000fea0003800000 */
[----:B------:R-:W-:-:S13]  /*0640*/  ISETP.GE.U32.AND P0, PT, R5, R2, PT ;  /* 0x000000020500720c */ /* 0x000fda0003f06070 */
[----:B------:R-:W-:Y:S05]  /*0650*/  @P0 BREAK.RELIABLE B1 ;  /* 0x0000000000010942 */ /* 0x000fea0003800100 */
[----:B------:R-:W-:Y:S05]  /*0660*/  @P0 BRA `(.L_x_5) ;  /* 0x0000001800980947 */ /* 0x000fea0003800000 */
[----:B------:R-:W0:Y:S02]  /*0670*/  LDCU.64 UR4, c[0x0][0x380] ;  /* 0x00007000ff0477ac */ /* 0x000e240008000a00 */
[----:B0-----:R-:W-:Y:S02]  /*0680*/  IMAD.U32 R6, RZ, RZ, UR4 ;  /* 0x00000004ff067e24 */ /* 0x001fe4000f8e00ff */
[----:B------:R-:W-:-:S07]  /*0690*/  IMAD.U32 R0, RZ, RZ, UR5 ;  /* 0x00000005ff007e24 */ /* 0x000fce000f8e00ff */
.L_x_10:
[----:B------:R-:W-:Y:S05]  /*06a0*/  BSYNC.RELIABLE B1 ;  /* 0x0000000000017941 */ /* 0x000fea0003800100 */
.L_x_9:
[----:B------:R-:W-:Y:S01]  /*06b0*/  ISETP.GT.AND P0, PT, R9, 0x1, PT ;  /* 0x000000010900780c */ /* 0x000fe20003f04270 */
[----:B------:R-:W-:-:S12]  /*06c0*/  BSSY.RECONVERGENT B1, `(.L_x_11) ;  /* 0x0000030000017945 */ /* 0x000fd80003800200 */
[----:B------:R-:W-:Y:S05]  /*06d0*/  @P0 BRA `(.L_x_12) ;  /* 0x00000000005c0947 */ /* 0x000fea0003800000 */
[----:B------:R-:W-:-:S05]  /*06e0*/  VIMNMX.U32 R2, PT, PT, R9, 0x2, PT ;  /* 0x0000000209027848 */ /* 0x000fca0003fe0000 */
[----:B------:R-:W-:-:S04]  /*06f0*/  IMAD.SHL.U32 R2, R2, 0x4, RZ ;  /* 0x0000000402027824 */ /* 0x000fc800078e00ff */
[----:B------:R-:W0:Y:S02]  /*0700*/  LDC R4, c[0x2][R2+0x54] ;  /* 0x0080150002047b82 */ /* 0x000e240000000800 */
[----:B0-----:R-:W-:-:S04]  /*0710*/  SHF.R.S32.HI R5, RZ, 0x1f, R4 ;  /* 0x0000001fff057819 */ /* 0x001fc80000011404 */
.L_x_44:
[----:B------:R-:W-:Y:S05]  /*0720*/  BRX R4 -0x730                                    (*"BRANCH_TARGETS .L_x_45,.L_x_46,.L_x_13"*) ;  /* 0xfffffff804347949 */ /* 0x000fea000383ffff */
.L_x_46:
[----:B------:R-:W-:-:S05]  /*0730*/  IADD3 R4, P0, PT, R7, R6, RZ ;  /* 0x0000000607047210 */ /* 0x000fca0007f1e0ff */
[----:B------:R-:W-:-:S05]  /*0740*/  IMAD.X R5, RZ, RZ, R0, P0 ;  /* 0x000000ffff057224 */ /* 0x000fca00000e0600 */
[----:B------:R-:W2:Y:S01]  /*0750*/  LDG.E.U16 R0, desc[UR36][R4.64] ;  /* 0x0000002404007981 */ /* 0x000ea2000c1e1500 */
[----:B------:R-:W-:Y:S01]  /*0760*/  IMAD R7, R3, 0x4, R24 ;  /* 0x0000000403077824 */ /* 0x000fe200078e0218 */
[----:B--2---:R-:W-:-:S04]  /*0770*/  PRMT R2, R0, 0x9910, RZ ;  /* 0x0000991000027816 */ /* 0x004fc800000000ff */
[----:B------:R-:W-:-:S13]  /*0780*/  ISETP.GE.AND P0, PT, R2, RZ, PT ;  /* 0x000000ff0200720c */ /* 0x000fda0003f06270 */
[----:B------:R-:W-:-:S05]  /*0790*/  @!P0 VIADD R0, R0, 0xffff0000 ;  /* 0xffff000000008836 */ /* 0x000fca0000000000 */
[----:B------:R4:W-:Y:S01]  /*07a0*/  STL [R7+0x4], R0 ;  /* 0x0000040007007387 */ /* 0x0009e20000100800 */
[----:B------:R-:W-:Y:S05]  /*07b0*/  BRA `(.L_x_13) ;  /* 0x0000000000807947 */ /* 0x000fea0003800000 */
.L_x_45:
[----:B------:R-:W-:-:S05]  /*07c0*/  IADD3 R4, P0, PT, R7, R6, RZ ;  /* 0x0000000607047210 */ /* 0x000fca0007f1e0ff */
[----:B------:R-:W-:-:S05]  /*07d0*/  IMAD.X R5, RZ, RZ, R0, P0 ;  /* 0x000000ffff057224 */ /* 0x000fca00000e0600 */
[----:B------:R-:W2:Y:S01]  /*07e0*/  LDG.E.S8 R4, desc[UR36][R4.64] ;  /* 0x0000002404047981 */ /* 0x000ea2000c1e1300 */
[----:B------:R-:W-:Y:S01]  /*07f0*/  IMAD R7, R3, 0x4, R24 ;  /* 0x0000000403077824 */ /* 0x000fe200078e0218 */
[C---:B--2---:R-:W-:Y:S02]  /*0800*/  ISETP.GE.AND P0, PT, R4.reuse, RZ, PT ;  /* 0x000000ff0400720c */ /* 0x044fe40003f06270 */
[----:B------:R-:W-:-:S11]  /*0810*/  LOP3.LUT R0, R4, 0xff, RZ, 0xc0, !PT ;  /* 0x000000ff04007812 */ /* 0x000fd600078ec0ff */
[----:B------:R-:W-:-:S05]  /*0820*/  @!P0 LOP3.LUT R0, R0, 0xffffff00, RZ, 0xfc, !PT ;  /* 0xffffff0000008812 */ /* 0x000fca00078efcff */
[----:B------:R3:W-:Y:S01]  /*0830*/  STL [R7+0x4], R0 ;  /* 0x0000040007007387 */ /* 0x0007e20000100800 */
[----:B------:R-:W-:Y:S05]  /*0840*/  BRA `(.L_x_13) ;  /* 0x00000000005c7947 */ /* 0x000fea0003800000 */
.L_x_12:
[----:B------:R-:W-:-:S05]  /*0850*/  IMAD.MOV.U32 R2, RZ, RZ, -0x2 ;  /* 0xfffffffeff027424 */ /* 0x000fca00078e00ff */
[----:B------:R-:W-:-:S05]  /*0860*/  VIADDMNMX.U32 R2, R9, R2, 0x4, PT ;  /* 0x0000000409027446 */ /* 0x000fca0003800002 */
[----:B------:R-:W-:-:S04]  /*0870*/  IMAD.SHL.U32 R2, R2, 0x4, RZ ;  /* 0x0000000402027824 */ /* 0x000fc800078e00ff */
[----:B------:R-:W0:Y:S02]  /*0880*/  LDC R4, c[0x2][R2+0x60] ;  /* 0x0080180002047b82 */ /* 0x000e240000000800 */
[----:B0-----:R-:W-:-:S04]  /*0890*/  SHF.R.S32.HI R5, RZ, 0x1f, R4 ;  /* 0x0000001fff057819 */ /* 0x001fc80000011404 */
.L_x_48:
[----:B------:R-:W-:Y:S05]  /*08a0*/  BRX R4 -0x8b0                                    (*"BRANCH_TARGETS .L_x_49,.L_x_13,.L_x_51,.L_x_52"*) ;  /* 0xfffffff404d47949 */ /* 0x000fea000383ffff */
.L_x_52:
[----:B------:R-:W-:-:S05]  /*08b0*/  IADD3 R4, P0, PT, R7, R6, RZ ;  /* 0x0000000607047210 */ /* 0x000fca0007f1e0ff */
[----:B------:R-:W-:-:S05]  /*08c0*/  IMAD.X R5, RZ, RZ, R0, P0 ;  /* 0x000000ffff057224 */ /* 0x000fca00000e0600 */
[----:B------:R-:W2:Y:S01]  /*08d0*/  LDG.E.U16 R4, desc[UR36][R4.64] ;  /* 0x0000002404047981 */ /* 0x000ea2000c1e1500 */
[----:B------:R-:W-:-:S05]  /*08e0*/  IMAD R7, R3, 0x4, R24 ;  /* 0x0000000403077824 */ /* 0x000fca00078e0218 */
[----:B--2---:R1:W-:Y:S01]  /*08f0*/  STL [R7+0x4], R4 ;  /* 0x0000040407007387 */ /* 0x0043e20000100800 */
[----:B------:R-:W-:Y:S05]  /*0900*/  BRA `(.L_x_13) ;  /* 0x00000000002c7947 */ /* 0x000fea0003800000 */
.L_x_49:
[----:B------:R-:W-:-:S05]  /*0910*/  IADD3 R4, P0, PT, R7, R6, RZ ;  /* 0x0000000607047210 */ /* 0x000fca0007f1e0ff */
[----:B------:R-:W-:-:S05]  /*0920*/  IMAD.X R5, RZ, RZ, R0, P0 ;  /* 0x000000ffff057224 */ /* 0x000fca00000e0600 */
[----:B------:R-:W2:Y:S01]  /*0930*/  LDG.E R4, desc[UR36][R4.64] ;  /* 0x0000002404047981 */ /* 0x000ea2000c1e1900 */
[----:B------:R-:W-:-:S05]  /*0940*/  IMAD R7, R3, 0x4, R24 ;  /* 0x0000000403077824 */ /* 0x000fca00078e0218 */
[----:B--2---:R2:W-:Y:S01]  /*0950*/  STL [R7+0x4], R4 ;  /* 0x0000040407007387 */ /* 0x0045e20000100800 */
[----:B------:R-:W-:Y:S05]  /*0960*/  BRA `(.L_x_13) ;  /* 0x0000000000147947 */ /* 0x000fea0003800000 */
.L_x_51:
[----:B------:R-:W-:-:S05]  /*0970*/  IADD3 R4, P0, PT, R7, R6, RZ ;  /* 0x0000000607047210 */ /* 0x000fca0007f1e0ff */
[----:B------:R-:W-:-:S05]  /*0980*/  IMAD.X R5, RZ, RZ, R0, P0 ;  /* 0x000000ffff057224 */ /* 0x000fca00000e0600 */
[----:B------:R-:W2:Y:S01]  /*0990*/  LDG.E.U8 R4, desc[UR36][R4.64] ;  /* 0x0000002404047981 */ /* 0x000ea2000c1e1100 */
[----:B------:R-:W-:-:S05]  /*09a0*/  IMAD R7, R3, 0x4, R24 ;  /* 0x0000000403077824 */ /* 0x000fca00078e0218 */
[----:B--2---:R0:W-:Y:S02]  /*09b0*/  STL [R7+0x4], R4 ;  /* 0x0000040407007387 */ /* 0x0041e40000100800 */
.L_x_13:
[----:B------:R-:W-:Y:S05]  /*09c0*/  BSYNC.RECONVERGENT B1 ;  /* 0x0000000000017941 */ /* 0x000fea0003800200 */
.L_x_11:
[----:B------:R-:W-:Y:S01]  /*09d0*/  VIADD R18, R18, 0x4 ;  /* 0x0000000412127836 */ /* 0x000fe20000000000 */
[----:B------:R-:W-:Y:S06]  /*09e0*/  BRA `(.L_x_5) ;  /* 0x0000001400b87947 */ /* 0x000fec0003800000 */
.L_x_3:
[----:B------:R-:W-:-:S13]  /*09f0*/  ISETP.NE.AND P0, PT, R7, 0x13, PT ;  /* 0x000000130700780c */ /* 0x000fda0003f05270 */
[----:B------:R-:W-:Y:S05]  /*0a00*/  @!P0 BRA `(.L_x_14) ;  /* 0x0000000000dc8947 */ /* 0x000fea0003800000 */
[----:B------:R-:W-:-:S13]  /*0a10*/  ISETP.NE.AND P0, PT, R7, 0x17, PT ;  /* 0x000000170700780c */ /* 0x000fda0003f05270 */
[----:B------:R-:W-:Y:S05]  /*0a20*/  @!P0 BRA `(.L_x_15) ;  /* 0x0000000000bc8947 */ /* 0x000fea0003800000 */
[----:B------:R-:W-:-:S13]  /*0a30*/  ISETP.NE.AND P0, PT, R7, 0x23, PT ;  /* 0x000000230700780c */ /* 0x000fda0003f05270 */
[----:B------:R-:W-:Y:S05]  /*0a40*/  @P0 BRA `(.L_x_5) ;  /* 0x0000001400a00947 */ /* 0x000fea0003800000 */
[--C-:B------:R-:W-:Y:S01]  /*0a50*/  SHF.R.U32.HI R0, RZ, 0xc, R26.reuse ;  /* 0x0000000cff007819 */ /* 0x100fe2000001161a */
[----:B------:R-:W-:Y:S01]  /*0a60*/  BSSY.RECONVERGENT B1, `(.L_x_16) ;  /* 0x0000029000017945 */ /* 0x000fe20003800200 */
[----:B------:R-:W-:Y:S02]  /*0a70*/  ISETP.GE.AND P1, PT, R26, RZ, PT ;  /* 0x000000ff1a00720c */ /* 0x000fe40003f26270 */
[----:B------:R-:W-:Y:S02]  /*0a80*/  LOP3.LUT R4, R0, 0x7, RZ, 0xc0, !PT ;  /* 0x0000000700047812 */ /* 0x000fe400078ec0ff */
[--C-:B------:R-:W-:Y:S02]  /*0a90*/  SHF.R.U32.HI R2, RZ, 0x14, R26.reuse ;  /* 0x00000014ff027819 */ /* 0x100fe4000001161a */
[----:B------:R-:W-:Y:S02]  /*0aa0*/  ISETP.NE.AND P0, PT, R4, 0x2, PT ;  /* 0x000000020400780c */ /* 0x000fe40003f05270 */
[----:B------:R-:W-:-:S02]  /*0ab0*/  SHF.R.U32.HI R26, RZ, 0xf, R26 ;  /* 0x0000000fff1a7819 */ /* 0x000fc4000001161a */
[----:B------:R-:W-:Y:S02]  /*0ac0*/  LOP3.LUT R0, R3, 0xfe0, R2, 0xf8, !PT ;  /* 0x00000fe003007812 */ /* 0x000fe400078ef802 */
[----:B------:R-:W-:Y:S02]  /*0ad0*/  LOP3.LUT R5, R26, 0x1f, RZ, 0xc0, !PT ;  /* 0x0000001f1a057812 */ /* 0x000fe400078ec0ff */
[----:B------:R-:W-:Y:S02]  /*0ae0*/  LOP3.LUT R7, R2, 0x1f, RZ, 0xc0, !PT ;  /* 0x0000001f02077812 */ /* 0x000fe400078ec0ff */
[----:B------:R-:W-:-:S03]  /*0af0*/  @!P1 LOP3.LUT R0, R0, 0xfffff000, RZ, 0xfc, !PT ;  /* 0xfffff00000009812 */ /* 0x000fc600078efcff */
[----:B------:R-:W-:Y:S05]  /*0b00*/  @!P0 BRA `(.L_x_17) ;  /* 0x0000000000588947 */ /* 0x000fea0003800000 */
[----:B------:R-:W-:-:S13]  /*0b10*/  ISETP.NE.AND P0, PT, R4, 0x1, PT ;  /* 0x000000010400780c */ /* 0x000fda0003f05270 */
[----:B------:R-:W-:Y:S05]  /*0b20*/  @!P0 BRA `(.L_x_18) ;  /* 0x00000000002c8947 */ /* 0x000fea0003800000 */
[----:B------:R-:W-:-:S13]  /*0b30*/  ISETP.NE.AND P0, PT, R4, RZ, PT ;  /* 0x000000ff0400720c */ /* 0x000fda0003f05270 */
[----:B------:R-:W-:Y:S05]  /*0b40*/  @P0 BRA `(.L_x_19) ;  /* 0x0000000000680947 */ /* 0x000fea0003800000 */
[----:B------:R-:W-:-:S05]  /*0b50*/  IMAD R6, R5, 0x4, R24 ;  /* 0x0000000405067824 */ /* 0x000fca00078e0218 */
[----:B------:R-:W2:Y:S01]  /*0b60*/  LDL R5, [R6+0x4] ;  /* 0x0000040006057983 */ /* 0x000ea20000100800 */
[----:B------:R-:W-:-:S05]  /*0b70*/  IMAD R2, R7, 0x4, R24 ;  /* 0x0000000407027824 */ /* 0x000fca00078e0218 */
[----:B------:R-:W3:Y:S01]  /*0b80*/  LDL R7, [R2+0x4] ;  /* 0x0000040002077983 */ /* 0x000ee20000100800 */
[----:B--2---:R-:W-:-:S05]  /*0b90*/  IMAD.IADD R0, R0, 0x1, R5 ;  /* 0x0000000100007824 */ /* 0x004fca00078e0205 */
[----:B------:R-:W-:-:S05]  /*0ba0*/  IADD3 R4, P0, PT, R0, R23, RZ ;  /* 0x0000001700047210 */ /* 0x000fca0007f1e0ff */
[----:B------:R-:W-:-:S05]  /*0bb0*/  IMAD.X R5, RZ, RZ, R19, P0 ;  /* 0x000000ffff057224 */ /* 0x000fca00000e0613 */
[----:B---3--:R0:W-:Y:S01]  /*0bc0*/  STG.E.U8 desc[UR36][R4.64], R7 ;  /* 0x0000000704007986 */ /* 0x0081e2000c101124 */
[----:B------:R-:W-:Y:S05]  /*0bd0*/  BRA `(.L_x_19) ;  /* 0x0000000000447947 */ /* 0x000fea0003800000 */
.L_x_18:
[----:B------:R-:W-:-:S05]  /*0be0*/  IMAD R2, R5, 0x4, R24 ;  /* 0x0000000405027824 */ /* 0x000fca00078e0218 */
[----:B------:R-:W2:Y:S01]  /*0bf0*/  LDL R5, [R2+0x4] ;  /* 0x0000040002057983 */ /* 0x000ea20000100800 */
[----:B------:R-:W-:-:S06]  /*0c00*/  IMAD R7, R7, 0x4, R24 ;  /* 0x0000000407077824 */ /* 0x000fcc00078e0218 */
[----:B------:R-:W3:Y:S01]  /*0c10*/  LDL R7, [R7+0x4] ;  /* 0x0000040007077983 */ /* 0x000ee20000100800 */
[----:B--2---:R-:W-:-:S05]  /*0c20*/  IMAD.IADD R0, R0, 0x1, R5 ;  /* 0x0000000100007824 */ /* 0x004fca00078e0205 */
[----:B------:R-:W-:-:S05]  /*0c30*/  IADD3 R4, P0, PT, R0, R23, RZ ;  /* 0x0000001700047210 */ /* 0x000fca0007f1e0ff */
[----:B------:R-:W-:-:S05]  /*0c40*/  IMAD.X R5, RZ, RZ, R19, P0 ;  /* 0x000000ffff057224 */ /* 0x000fca00000e0613 */
[----:B---3--:R1:W-:Y:S01]  /*0c50*/  STG.E.U16 desc[UR36][R4.64], R7 ;  /* 0x0000000704007986 */ /* 0x0083e2000c101524 */
[----:B------:R-:W-:Y:S05]  /*0c60*/  BRA `(.L_x_19) ;  /* 0x0000000000207947 */ /* 0x000fea0003800000 */
.L_x_17:
[----:B------:R-:W-:-:S05]  /*0c70*/  IMAD R2, R5, 0x4, R24 ;  /* 0x0000000405027824 */ /* 0x000fca00078e0218 */
[----:B------:R-:W2:Y:S01]  /*0c80*/  LDL R5, [R2+0x4] ;  /* 0x0000040002057983 */ /* 0x000ea20000100800 */
[----:B------:R-:W-:-:S06]  /*0c90*/  IMAD R7, R7, 0x4, R24 ;  /* 0x0000000407077824 */ /* 0x000fcc00078e0218 */
[----:B------:R-:W3:Y:S01]  /*0ca0*/  LDL R7, [R7+0x4] ;  /* 0x0000040007077983 */ /* 0x000ee20000100800 */
[----:B--2---:R-:W-:-:S05]  /*0cb0*/  IMAD.IADD R0, R0, 0x1, R5 ;  /* 0x0000000100007824 */ /* 0x004fca00078e0205 */
[----:B------:R-:W-:-:S05]  /*0cc0*/  IADD3 R4, P0, PT, R0, R23, RZ ;  /* 0x0000001700047210 */ /* 0x000fca0007f1e0ff */
[----:B------:R-:W-:-:S05]  /*0cd0*/  IMAD.X R5, RZ, RZ, R19, P0 ;  /* 0x000000ffff057224 */ /* 0x000fca00000e0613 */
[----:B---3--:R2:W-:Y:S03]  /*0ce0*/  STG.E desc[UR36][R4.64], R7 ;  /* 0x0000000704007986 */ /* 0x0085e6000c101924 */
.L_x_19:
[----:B------:R-:W-:Y:S05]  /*0cf0*/  BSYNC.RECONVERGENT B1 ;  /* 0x0000000000017941 */ /* 0x000fea0003800200 */
.L_x_16:
[----:B------:R-:W-:Y:S01]  /*0d00*/  VIADD R18, R18, 0x4 ;  /* 0x0000000412127836 */ /* 0x000fe20000000000 */
[----:B------:R-:W-:Y:S06]  /*0d10*/  BRA `(.L_x_5) ;  /* 0x0000001000ec7947 */ /* 0x000fec0003800000 */
.L_x_15:
[----:B------:R-:W-:Y:S01]  /*0d20*/  LOP3.LUT R5, R26, 0xfffff000, RZ, 0xc0, !PT ;  /* 0xfffff0001a057812 */ /* 0x000fe200078ec0ff */
[----:B------:R-:W-:-:S04]  /*0d30*/  IMAD R0, R3, 0x4, R24 ;  /* 0x0000000403007824 */ /* 0x000fc800078e0218 */
[C---:B------:R-:W-:Y:S02]  /*0d40*/  IMAD.IADD R5, R18.reuse, 0x1, R5 ;  /* 0x0000000112057824 */ /* 0x040fe400078e0205 */
[----:B------:R-:W-:-:S03]  /*0d50*/  VIADD R18, R18, 0x4 ;  /* 0x0000000412127836 */ /* 0x000fc60000000000 */
[----:B------:R0:W-:Y:S01]  /*0d60*/  STL [R0+0x4], R5 ;  /* 0x0000040500007387 */ /* 0x0001e20000100800 */
[----:B------:R-:W-:Y:S05]  /*0d70*/  BRA `(.L_x_5) ;  /* 0x0000001000d47947 */ /* 0x000fea0003800000 */
.L_x_14:
[--C-:B------:R-:W-:Y:S01]  /*0d80*/  SHF.R.U32.HI R0, RZ, 0xc, R26.reuse ;  /* 0x0000000cff007819 */ /* 0x100fe2000001161a */
[----:B------:R-:W-:Y:S01]  /*0d90*/  BSSY.RECONVERGENT B1, `(.L_x_20) ;  /* 0x000004c000017945 */ /* 0x000fe20003800200 */
[----:B------:R-:W-:Y:S02]  /*0da0*/  ISETP.GE.AND P1, PT, R26, RZ, PT ;  /* 0x000000ff1a00720c */ /* 0x000fe40003f26270 */
[----:B------:R-:W-:Y:S02]  /*0db0*/  LOP3.LUT R4, R0, 0x7, RZ, 0xc0, !PT ;  /* 0x0000000700047812 */ /* 0x000fe400078ec0ff */
[--C-:B------:R-:W-:Y:S02]  /*0dc0*/  SHF.R.U32.HI R0, RZ, 0x14, R26.reuse ;  /* 0x00000014ff007819 */ /* 0x100fe4000001161a */
[----:B------:R-:W-:Y:S02]  /*0dd0*/  ISETP.GT.AND P0, PT, R4, 0x3, PT ;  /* 0x000000030400780c */ /* 0x000fe40003f04270 */
[----:B------:R-:W-:-:S04]  /*0de0*/  SHF.R.U32.HI R2, RZ, 0xf, R26 ;  /* 0x0000000fff027819 */ /* 0x000fc8000001161a */
[----:B------:R-:W-:Y:S01]  /*0df0*/  LOP3.LUT R7, R2, 0x1f, RZ, 0xc0, !PT ;  /* 0x0000001f02077812 */ /* 0x000fe200078ec0ff */
[----:B------:R-:W-:-:S06]  /*0e00*/  @!P1 VIADD R0, R0, 0xfffff000 ;  /* 0xfffff00000009836 */ /* 0x000fcc0000000000 */
[----:B------:R-:W-:Y:S05]  /*0e10*/  @P0 BRA `(.L_x_21) ;  /* 0x0000000000600947 */ /* 0x000fea0003800000 */
[----:B------:R-:W-:-:S13]  /*0e20*/  ISETP.GT.AND P0, PT, R4, 0x1, PT ;  /* 0x000000010400780c */ /* 0x000fda0003f04270 */
[----:B------:R-:W-:Y:S05]  /*0e30*/  @P0 BRA `(.L_x_22) ;  /* 0x0000000000280947 */ /* 0x000fea0003800000 */
[----:B------:R-:W-:Y:S01]  /*0e40*/  ISETP.NE.AND P0, PT, R4, RZ, PT ;  /* 0x000000ff0400720c */ /* 0x000fe20003f05270 */
[----:B------:R-:W-:-:S12]  /*0e50*/  IMAD R2, R7, 0x4, R24 ;  /* 0x0000000407027824 */ /* 0x000fd800078e0218 */
[----:B------:R-:W2:Y:S01]  /*0e60*/  @P0 LDL R5, [R2+0x4] ;  /* 0x0000040002050983 */ /* 0x000ea20000100800 */
[----:B------:R-:W-:Y:S01]  /*0e70*/  IMAD R6, R3, 0x4, R24 ;  /* 0x0000000403067824 */ /* 0x000fe200078e0218 */
[----:B--2---:R-:W-:-:S05]  /*0e80*/  @P0 SHF.L.W.U32 R4, R5, R0, RZ ;  /* 0x0000000005040219 */ /* 0x004fca0000000eff */
[----:B------:R0:W-:Y:S04]  /*0e90*/  @P0 STL [R6+0x4], R4 ;  /* 0x0000040406000387 */ /* 0x0001e80000100800 */
[----:B------:R-:W2:Y:S02]  /*0ea0*/  @!P0 LDL R5, [R2+0x4] ;  /* 0x0000040002058983 */ /* 0x000ea40000100800 */
[----:B--2---:R-:W-:-:S05]  /*0eb0*/  @!P0 IMAD.IADD R5, R0, 0x1, R5 ;  /* 0x0000000100058824 */ /* 0x004fca00078e0205 */
[----:B------:R0:W-:Y:S01]  /*0ec0*/  @!P0 STL [R6+0x4], R5 ;  /* 0x0000040506008387 */ /* 0x0001e20000100800 */
[----:B------:R-:W-:Y:S05]  /*0ed0*/  BRA `(.L_x_23) ;  /* 0x0000000000dc7947 */ /* 0x000fea0003800000 */
.L_x_22:
[----:B------:R-:W-:Y:S01]  /*0ee0*/  ISETP.NE.AND P0, PT, R4, 0x2, PT ;  /* 0x000000020400780c */ /* 0x000fe20003f05270 */
[----:B------:R-:W-:-:S12]  /*0ef0*/  IMAD R7, R7, 0x4, R24 ;  /* 0x0000000407077824 */ /* 0x000fd800078e0218 */
[----:B------:R-:W2:Y:S01]  /*0f00*/  @P0 LDL R5, [R7+0x4] ;  /* 0x0000040007050983 */ /* 0x000ea20000100800 */
[----:B------:R-:W-:Y:S01]  /*0f10*/  IMAD R9, R3, 0x4, R24 ;  /* 0x0000000403097824 */ /* 0x000fe200078e0218 */
[----:B--2---:R-:W-:-:S04]  /*0f20*/  @P0 ISETP.GE.U32.AND P1, PT, R5, R0, PT ;  /* 0x000000000500020c */ /* 0x004fc80003f26070 */
[----:B------:R-:W-:-:S05]  /*0f30*/  @P0 SEL R2, RZ, 0x1, P1 ;  /* 0x00000001ff020807 */ /* 0x000fca0000800000 */
[----:B------:R1:W-:Y:S04]  /*0f40*/  @P0 STL [R9+0x4], R2 ;  /* 0x0000040209000387 */ /* 0x0003e80000100800 */
[----:B------:R-:W2:Y:S02]  /*0f50*/  @!P0 LDL R5, [R7+0x4] ;  /* 0x0000040007058983 */ /* 0x000ea40000100800 */
[----:B--2---:R-:W-:-:S04]  /*0f60*/  @!P0 ISETP.GE.AND P1, PT, R5, R0, PT ;  /* 0x000000000500820c */ /* 0x004fc80003f26270 */
[----:B------:R-:W-:-:S05]  /*0f70*/  @!P0 SEL R0, RZ, 0x1, P1 ;  /* 0x00000001ff008807 */ /* 0x000fca0000800000 */
[----:B------:R1:W-:Y:S01]  /*0f80*/  @!P0 STL [R9+0x4], R0 ;  /* 0x0000040009008387 */ /* 0x0003e20000100800 */
[----:B------:R-:W-:Y:S05]  /*0f90*/  BRA `(.L_x_23) ;  /* 0x0000000000ac7947 */ /* 0x000fea0003800000 */
.L_x_21:
[----:B------:R-:W-:-:S13]  /*0fa0*/  ISETP.GT.AND P0, PT, R4, 0x5, PT ;  /* 0x000000050400780c */ /* 0x000fda0003f04270 */
[----:B------:R-:W-:Y:S05]  /*0fb0*/  @P0 BRA `(.L_x_24) ;  /* 0x0000000000800947 */ /* 0x000fea0003800000 */
[----:B------:R-:W-:-:S13]  /*0fc0*/  ISETP.NE.AND P0, PT, R4, 0x4, PT ;  /* 0x000000040400780c */ /* 0x000fda0003f05270 */
[----:B------:R-:W-:Y:S05]  /*0fd0*/  @!P0 BRA `(.L_x_25) ;  /* 0x0000000000608947 */ /* 0x000fea0003800000 */
[----:B------:R-:W-:Y:S02]  /*0fe0*/  LOP3.LUT P0, RZ, R26, 0x40000000, RZ, 0xc0, !PT ;  /* 0x400000001aff7812 */ /* 0x000fe4000780c0ff */
[----:B------:R-:W-:-:S11]  /*0ff0*/  LOP3.LUT R5, R0, 0x1f, RZ, 0xc0, !PT ;  /* 0x0000001f00057812 */ /* 0x000fd600078ec0ff */
[----:B------:R-:W-:Y:S05]  /*1000*/  @!P0 BRA `(.L_x_26) ;  /* 0x00000000003c8947 */ /* 0x000fea0003800000 */
[----:B------:R-:W-:-:S05]  /*1010*/  IMAD R2, R7, 0x4, R24 ;  /* 0x0000000407027824 */ /* 0x000fca00078e0218 */
[----:B------:R-:W2:Y:S01]  /*1020*/  LDL R0, [R2+0x4] ;  /* 0x0000040002007983 */ /* 0x000ea20000100800 */
[----:B------:R-:W-:Y:S01]  /*1030*/  IMAD R4, R3, 0x4, R24 ;  /* 0x0000000403047824 */ /* 0x000fe200078e0218 */
[----:B--2---:R-:W-:-:S05]  /*1040*/  SHF.R.S32.HI R7, RZ, R5, R0 ;  /* 0x00000005ff077219 */ /* 0x004fca0000011400 */
[----:B------:R4:W-:Y:S04]  /*1050*/  STL [R4+0x4], R7 ;  /* 0x0000040704007387 */ /* 0x0009e80000100800 */
[----:B------:R-:W2:Y:S02]  /*1060*/  LDL R0, [R2+0x4] ;  /* 0x0000040002007983 */ /* 0x000ea40000100800 */
[----:B--2---:R-:W-:-:S04]  /*1070*/  LOP3.LUT P0, RZ, R0, 0x80000000, RZ, 0xc0, !PT ;  /* 0x8000000000ff7812 */ /* 0x004fc8000780c0ff */
[----:B------:R-:W-:-:S13]  /*1080*/  ISETP.EQ.OR P0, PT, R5, RZ, !P0 ;  /* 0x000000ff0500720c */ /* 0x000fda0004702670 */
[----:B----4-:R-:W-:Y:S05]  /*1090*/  @P0 BRA `(.L_x_23) ;  /* 0x00000000006c0947 */ /* 0x010fea0003800000 */
[----:B------:R-:W-:Y:S01]  /*10a0*/  IADD3 R0, PT, PT, -R5, 0x20, RZ ;  /* 0x0000002005007810 */ /* 0x000fe20007ffe1ff */
[----:B------:R-:W-:-:S05]  /*10b0*/  IMAD.MOV.U32 R5, RZ, RZ, -0x1 ;  /* 0xffffffffff057424 */ /* 0x000fca00078e00ff */
[----:B------:R-:W-:-:S04]  /*10c0*/  SHF.L.U32 R0, R5, R0, RZ ;  /* 0x0000000005007219 */ /* 0x000fc800000006ff */
[----:B------:R-:W-:-:S05]  /*10d0*/  LOP3.LUT R0, R7, R0, RZ, 0xfc, !PT ;  /* 0x0000000007007212 */ /* 0x000fca00078efcff */
[----:B------:R4:W-:Y:S01]  /*10e0*/  STL [R4+0x4], R0 ;  /* 0x0000040004007387 */ /* 0x0009e20000100800 */
[----:B------:R-:W-:Y:S05]  /*10f0*/  BRA `(.L_x_23) ;  /* 0x0000000000547947 */ /* 0x000fea0003800000 */
.L_x_26:
[----:B------:R-:W-:-:S05]  /*1100*/  IMAD R7, R7, 0x4, R24 ;  /* 0x0000000407077824 */ /* 0x000fca00078e0218 */
[----:B------:R-:W2:Y:S01]  /*1110*/  LDL R0, [R7+0x4] ;  /* 0x0000040007007983 */ /* 0x000ea20000100800 */
[----:B------:R-:W-:Y:S01]  /*1120*/  IMAD R9, R3, 0x4, R24 ;  /* 0x0000000403097824 */ /* 0x000fe200078e0218 */
[----:B--2---:R-:W-:-:S05]  /*1130*/  SHF.R.U32.HI R0, RZ, R5, R0 ;  /* 0x00000005ff007219 */ /* 0x004fca0000011600 */
[----:B------:R3:W-:Y:S01]  /*1140*/  STL [R9+0x4], R0 ;  /* 0x0000040009007387 */ /* 0x0007e20000100800 */
[----:B------:R-:W-:Y:S05]  /*1150*/  BRA `(.L_x_23) ;  /* 0x00000000003c7947 */ /* 0x000fea0003800000 */
.L_x_25:
[----:B------:R-:W-:-:S05]  /*1160*/  IMAD R7, R7, 0x4, R24 ;  /* 0x0000000407077824 */ /* 0x000fca00078e0218 */
[----:B------:R-:W2:Y:S01]  /*1170*/  LDL R5, [R7+0x4] ;  /* 0x0000040007057983 */ /* 0x000ea20000100800 */
[----:B------:R-:W-:Y:S01]  /*1180*/  IMAD R2, R3, 0x4, R24 ;  /* 0x0000000403027824 */ /* 0x000fe200078e0218 */
[----:B--2---:R-:W-:-:S05]  /*1190*/  LOP3.LUT R5, R5, R0, RZ, 0x3c, !PT ;  /* 0x0000000005057212 */ /* 0x004fca00078e3cff */
[----:B------:R2:W-:Y:S01]  /*11a0*/  STL [R2+0x4], R5 ;  /* 0x0000040502007387 */ /* 0x0005e20000100800 */
[----:B------:R-:W-:Y:S05]  /*11b0*/  BRA `(.L_x_23) ;  /* 0x0000000000247947 */ /* 0x000fea0003800000 */
.L_x_24:
[----:B------:R-:W-:Y:S01]  /*11c0*/  ISETP.NE.AND P0, PT, R4, 0x6, PT ;  /* 0x000000060400780c */ /* 0x000fe20003f05270 */
[----:B------:R-:W-:-:S12]  /*11d0*/  IMAD R7, R7, 0x4, R24 ;  /* 0x0000000407077824 */ /* 0x000fd800078e0218 */
[----:B------:R-:W2:Y:S01]  /*11e0*/  @P0 LDL R5, [R7+0x4] ;  /* 0x0000040007050983 */ /* 0x000ea20000100800 */
[----:B------:R-:W-:Y:S01]  /*11f0*/  IMAD R4, R3, 0x4, R24 ;  /* 0x0000000403047824 */ /* 0x000fe200078e0218 */
[----:B--2---:R-:W-:-:S05]  /*1200*/  @P0 LOP3.LUT R2, R5, R0, RZ, 0xc0, !PT ;  /* 0x0000000005020212 */ /* 0x004fca00078ec0ff */
[----:B------:R0:W-:Y:S04]  /*1210*/  @P0 STL [R4+0x4], R2 ;  /* 0x0000040204000387 */ /* 0x0001e80000100800 */
[----:B------:R-:W2:Y:S02]  /*1220*/  @!P0 LDL R5, [R7+0x4] ;  /* 0x0000040007058983 */ /* 0x000ea40000100800 */
[----:B--2---:R-:W-:-:S05]  /*1230*/  @!P0 LOP3.LUT R5, R5, R0, RZ, 0xfc, !PT ;  /* 0x0000000005058212 */ /* 0x004fca00078efcff */
[----:B------:R0:W-:Y:S02]  /*1240*/  @!P0 STL [R4+0x4], R5 ;  /* 0x0000040504008387 */ /* 0x0001e40000100800 */
.L_x_23:
[----:B------:R-:W-:Y:S05]  /*1250*/  BSYNC.RECONVERGENT B1 ;  /* 0x0000000000017941 */ /* 0x000fea0003800200 */
.L_x_20:
[----:B------:R-:W-:Y:S01]  /*1260*/  VIADD R18, R18, 0x4 ;  /* 0x0000000412127836 */ /* 0x000fe20000000000 */
[----:B------:R-:W-:Y:S06]  /*1270*/  BRA `(.L_x_5) ;  /* 0x0000000c00947947 */ /* 0x000fec0003800000 */
.L_x_2:
[----:B------:R-:W-:-:S13]  /*1280*/  ISETP.GT.AND P0, PT, R7, 0x66, PT ;  /* 0x000000660700780c */ /* 0x000fda0003f04270 */
[----:B------:R-:W-:Y:S05]  /*1290*/  @P0 BRA `(.L_x_27) ;  /* 0x0000000c00040947 */ /* 0x000fea0003800000 */
        /* <DEDUP_REMOVED lines=8> */
[--C-:B------:R-:W-:Y:S02]  /*1320*/  SHF.R.U32.HI R0, RZ, 0x13, R26.reuse ;  /* 0x00000013ff007819 */ /* 0x100fe4000001161a */
[----:B------:R-:W-:Y:S02]  /*1330*/  LOP3.LUT R11, R2, 0x7, RZ, 0xc0, !PT ;  /* 0x00000007020b7812 */ /* 0x000fe400078ec0ff */
[----:B------:R-:W-:Y:S02]  /*1340*/  SHF.R.U32.HI R7, RZ, 0x14, R26 ;  /* 0x00000014ff077819 */ /* 0x000fe4000001161a */
[----:B------:R-:W-:Y:S02]  /*1350*/  LOP3.LUT R0, R0, 0x1000, RZ, 0xc0, !PT ;  /* 0x0000100000007812 */ /* 0x000fe400078ec0ff */
[----:B------:R-:W-:-:S02]  /*1360*/  ISETP.GT.AND P0, PT, R11, 0x4, PT ;  /* 0x000000040b00780c */ /* 0x000fc40003f04270 */
[----:B------:R-:W-:Y:S02]  /*1370*/  LOP3.LUT R0, R0, 0x7e0, R7, 0xf8, !PT ;  /* 0x000007e000007812 */ /* 0x000fe400078ef807 */
[----:B------:R-:W-:Y:S02]  /*1380*/  ISETP.GE.AND P1, PT, R26, RZ, PT ;  /* 0x000000ff1a00720c */ /* 0x000fe40003f26270 */
[----:B------:R-:W-:Y:S01]  /*1390*/  LOP3.LUT R0, R0, 0x1e, R5, 0xf8, !PT ;  /* 0x0000001e00007812 */ /* 0x000fe200078ef805 */
[----:B------:R-:W-:Y:S01]  /*13a0*/  IMAD.SHL.U32 R5, R5, 0x800, RZ ;  /* 0x0000080005057824 */ /* 0x000fe200078e00ff */
[----:B------:R-:W-:Y:S02]  /*13b0*/  SHF.R.U32.HI R26, RZ, 0xf, R26 ;  /* 0x0000000fff1a7819 */ /* 0x000fe4000001161a */
[----:B------:R-:W-:Y:S02]  /*13c0*/  LOP3.LUT R9, R7, 0x1f, RZ, 0xc0, !PT ;  /* 0x0000001f07097812 */ /* 0x000fe400078ec0ff */
[----:B------:R-:W-:-:S02]  /*13d0*/  LOP3.LUT R0, R0, 0x800, R5, 0xf8, !PT ;  /* 0x0000080000007812 */ /* 0x000fc400078ef805 */
[----:B------:R-:W-:-:S03]  /*13e0*/  LOP3.LUT R7, R26, 0x1f, RZ, 0xc0, !PT ;  /* 0x0000001f1a077812 */ /* 0x000fc600078ec0ff */
[----:B------:R-:W-:Y:S01]  /*13f0*/  @!P1 LOP3.LUT R0, R0, 0xffffe000, RZ, 0xfc, !PT ;  /* 0xffffe00000009812 */ /* 0x000fe200078efcff */
[----:B------:R-:W-:Y:S06]  /*1400*/  @P0 BRA `(.L_x_31) ;  /* 0x00000000007c0947 */ /* 0x000fec0003800000 */
[----:B------:R-:W-:-:S05]  /*1410*/  VIMNMX.U32 R2, PT, PT, R11, 0x2, PT ;  /* 0x000000020b027848 */ /* 0x000fca0003fe0000 */
[----:B------:R-:W-:-:S04]  /*1420*/  IMAD.SHL.U32 R2, R2, 0x4, RZ ;  /* 0x0000000402027824 */ /* 0x000fc800078e00ff */
[----:B------:R-:W0:Y:S02]  /*1430*/  LDC R4, c[0x2][R2] ;  /* 0x0080000002047b82 */ /* 0x000e240000000800 */
[----:B0-----:R-:W-:-:S04]  /*1440*/  SHF.R.S32.HI R5, RZ, 0x1f, R4 ;  /* 0x0000001fff057819 */ /* 0x001fc80000011404 */
.L_x_54:
[----:B------:R-:W-:Y:S05]  /*1450*/  BRX R4 -0x1460                                   (*"BRANCH_TARGETS .L_x_55,.L_x_56,.L_x_57"*) ;  /* 0xffffffe804e87949 */ /* 0x000fea000383ffff */
.L_x_56:
[--C-:B------:R-:W-:Y:S02]  /*1460*/  IMAD R2, R7, 0x4, R24.reuse ;  /* 0x0000000407027824 */ /* 0x100fe400078e0218 */
[----:B------:R-:W-:-:S04]  /*1470*/  IMAD R4, R9, 0x4, R24 ;  /* 0x0000000409047824 */ /* 0x000fc800078e0218 */
[----:B------:R-:W2:Y:S04]  /*1480*/  LDL R2, [R2+0x4] ;  /* 0x0000040002027983 */ /* 0x000ea80000100800 */
[----:B------:R-:W2:Y:S02]  /*1490*/  LDL R5, [R4+0x4] ;  /* 0x0000040004057983 */ /* 0x000ea40000100800 */
[----:B--2---:R-:W-:-:S04]  /*14a0*/  ISETP.NE.AND P0, PT, R2, R5, PT ;  /* 0x000000050200720c */ /* 0x004fc80003f05270 */
[----:B------:R-:W-:-:S05]  /*14b0*/  SEL R5, R0, RZ, P0 ;  /* 0x000000ff00057207 */ /* 0x000fca0000000000 */
[----:B------:R-:W-:Y:S01]  /*14c0*/  IMAD.IADD R18, R18, 0x1, R5 ;  /* 0x0000000112127824 */ /* 0x000fe200078e0205 */
[----:B------:R-:W-:Y:S06]  /*14d0*/  BRA `(.L_x_32) ;  /* 0x0000000000bc7947 */ /* 0x000fec0003800000 */
.L_x_57:
[----:B------:R-:W-:-:S13]  /*14e0*/  ISETP.NE.AND P0, PT, R11, 0x4, PT ;  /* 0x000000040b00780c */ /* 0x000fda0003f05270 */
[----:B------:R-:W-:Y:S05]  /*14f0*/  @P0 BRA `(.L_x_32) ;  /* 0x0000000000b40947 */ /* 0x000fea0003800000 */
[--C-:B------:R-:W-:Y:S02]  /*1500*/  IMAD R7, R7, 0x4, R24.reuse ;  /* 0x0000000407077824 */ /* 0x100fe400078e0218 */
[----:B------:R-:W-:-:S04]  /*1510*/  IMAD R9, R9, 0x4, R24 ;  /* 0x0000000409097824 */ /* 0x000fc800078e0218 */
[----:B------:R-:W2:Y:S04]  /*1520*/  LDL R7, [R7+0x4] ;  /* 0x0000040007077983 */ /* 0x000ea80000100800 */
[----:B------:R-:W2:Y:S02]  /*1530*/  LDL R2, [R9+0x4] ;  /* 0x0000040009027983 */ /* 0x000ea40000100800 */
[----:B--2---:R-:W-:-:S04]  /*1540*/  ISETP.GE.AND P0, PT, R7, R2, PT ;  /* 0x000000020700720c */ /* 0x004fc80003f06270 */
[----:B------:R-:W-:-:S05]  /*1550*/  SEL R5, R0, RZ, !P0 ;  /* 0x000000ff00057207 */ /* 0x000fca0004000000 */
[----:B------:R-:W-:Y:S01]  /*1560*/  IMAD.IADD R18, R18, 0x1, R5 ;  /* 0x0000000112127824 */ /* 0x000fe200078e0205 */
[----:B------:R-:W-:Y:S06]  /*1570*/  BRA `(.L_x_32) ;  /* 0x0000000000947947 */ /* 0x000fec0003800000 */
.L_x_55:
[--C-:B------:R-:W-:Y:S02]  /*1580*/  IMAD R7, R7, 0x4, R24.reuse ;  /* 0x0000000407077824 */ /* 0x100fe400078e0218 */
[----:B------:R-:W-:-:S04]  /*1590*/  IMAD R9, R9, 0x4, R24 ;  /* 0x0000000409097824 */ /* 0x000fc800078e0218 */
[----:B------:R-:W2:Y:S04]  /*15a0*/  LDL R7, [R7+0x4] ;  /* 0x0000040007077983 */ /* 0x000ea80000100800 */
[----:B------:R-:W2:Y:S02]  /*15b0*/  LDL R2, [R9+0x4] ;  /* 0x0000040009027983 */ /* 0x000ea40000100800 */
[----:B--2---:R-:W-:-:S04]  /*15c0*/  ISETP.NE.AND P0, PT, R7, R2, PT ;  /* 0x000000020700720c */ /* 0x004fc80003f05270 */
[----:B------:R-:W-:-:S05]  /*15d0*/  SEL R5, R0, RZ, !P0 ;  /* 0x000000ff00057207 */ /* 0x000fca0004000000 */
[----:B------:R-:W-:Y:S01]  /*15e0*/  IMAD.IADD R18, R18, 0x1, R5 ;  /* 0x0000000112127824 */ /* 0x000fe200078e0205 */
[----:B------:R-:W-:Y:S06]  /*15f0*/  BRA `(.L_x_32) ;  /* 0x0000000000747947 */ /* 0x000fec0003800000 */
.L_x_31:
[----:B------:R-:W-:-:S05]  /*1600*/  IMAD.MOV.U32 R2, RZ, RZ, -0x5 ;  /* 0xfffffffbff027424 */ /* 0x000fca00078e00ff */
[----:B------:R-:W-:-:S05]  /*1610*/  VIADDMNMX.U32 R2, R11, R2, 0x3, PT ;  /* 0x000000030b027446 */ /* 0x000fca0003800002 */
[----:B------:R-:W-:-:S04]  /*1620*/  IMAD.SHL.U32 R2, R2, 0x4, RZ ;  /* 0x0000000402027824 */ /* 0x000fc800078e00ff */
[----:B------:R-:W0:Y:S02]  /*1630*/  LDC R4, c[0x2][R2+0x44] ;  /* 0x0080110002047b82 */ /* 0x000e240000000800 */
[----:B0-----:R-:W-:-:S04]  /*1640*/  SHF.R.S32.HI R5, RZ, 0x1f, R4 ;  /* 0x0000001fff057819 */ /* 0x001fc80000011404 */
.L_x_58:
[----:B------:R-:W-:Y:S05]  /*1650*/  BRX R4 -0x1660                                   (*"BRANCH_TARGETS .L_x_59,.L_x_60,.L_x_61,.L_x_32"*) ;  /* 0xffffffe804687949 */ /* 0x000fea000383ffff */
.L_x_61:
[--C-:B------:R-:W-:Y:S02]  /*1660*/  IMAD R7, R7, 0x4, R24.reuse ;  /* 0x0000000407077824 */ /* 0x100fe400078e0218 */
[----:B------:R-:W-:-:S04]  /*1670*/  IMAD R9, R9, 0x4, R24 ;  /* 0x0000000409097824 */ /* 0x000fc800078e0218 */
[----:B------:R-:W2:Y:S04]  /*1680*/  LDL R7, [R7+0x4] ;  /* 0x0000040007077983 */ /* 0x000ea80000100800 */
[----:B------:R-:W2:Y:S02]  /*1690*/  LDL R2, [R9+0x4] ;  /* 0x0000040009027983 */ /* 0x000ea40000100800 */
[----:B--2---:R-:W-:-:S04]  /*16a0*/  ISETP.GE.U32.AND P0, PT, R7, R2, PT ;  /* 0x000000020700720c */ /* 0x004fc80003f06070 */
[----:B------:R-:W-:-:S05]  /*16b0*/  SEL R5, R0, RZ, P0 ;  /* 0x000000ff00057207 */ /* 0x000fca0000000000 */
[----:B------:R-:W-:Y:S01]  /*16c0*/  IMAD.IADD R18, R18, 0x1, R5 ;  /* 0x0000000112127824 */ /* 0x000fe200078e0205 */
[----:B------:R-:W-:Y:S06]  /*16d0*/  BRA `(.L_x_32) ;  /* 0x00000000003c7947 */ /* 0x000fec0003800000 */
.L_x_59:
[--C-:B------:R-:W-:Y:S02]  /*16e0*/  IMAD R7, R7, 0x4, R24.reuse ;  /* 0x0000000407077824 */ /* 0x100fe400078e0218 */
[----:B------:R-:W-:-:S04]  /*16f0*/  IMAD R9, R9, 0x4, R24 ;  /* 0x0000000409097824 */ /* 0x000fc800078e0218 */
[----:B------:R-:W2:Y:S04]  /*1700*/  LDL R7, [R7+0x4] ;  /* 0x0000040007077983 */ /* 0x000ea80000100800 */
[----:B------:R-:W2:Y:S02]  /*1710*/  LDL R2, [R9+0x4] ;  /* 0x0000040009027983 */ /* 0x000ea40000100800 */
[----:B--2---:R-:W-:-:S04]  /*1720*/  ISETP.GE.AND P0, PT, R7, R2, PT ;  /* 0x000000020700720c */ /* 0x004fc80003f06270 */
[----:B------:R-:W-:-:S05]  /*1730*/  SEL R5, R0, RZ, P0 ;  /* 0x000000ff00057207 */ /* 0x000fca0000000000 */
[----:B------:R-:W-:Y:S01]  /*1740*/  IMAD.IADD R18, R18, 0x1, R5 ;  /* 0x0000000112127824 */ /* 0x000fe200078e0205 */
[----:B------:R-:W-:Y:S06]  /*1750*/  BRA `(.L_x_32) ;  /* 0x00000000001c7947 */ /* 0x000fec0003800000 */
.L_x_60:
[--C-:B------:R-:W-:Y:S02]  /*1760*/  IMAD R7, R7, 0x4, R24.reuse ;  /* 0x0000000407077824 */ /* 0x100fe400078e0218 */
[----:B------:R-:W-:-:S04]  /*1770*/  IMAD R9, R9, 0x4, R24 ;  /* 0x0000000409097824 */ /* 0x000fc800078e0218 */
[----:B------:R-:W2:Y:S04]  /*1780*/  LDL R7, [R7+0x4] ;  /* 0x0000040007077983 */ /* 0x000ea80000100800 */
[----:B------:R-:W2:Y:S02]  /*1790*/  LDL R2, [R9+0x4] ;  /* 0x0000040009027983 */ /* 0x000ea40000100800 */
[----:B--2---:R-:W-:-:S04]  /*17a0*/  ISETP.GE.U32.AND P0, PT, R7, R2, PT ;  /* 0x000000020700720c */ /* 0x004fc80003f06070 */
[----:B------:R-:W-:-:S05]  /*17b0*/  SEL R5, R0, RZ, !P0 ;  /* 0x000000ff00057207 */ /* 0x000fca0004000000 */
[----:B------:R-:W-:-:S07]  /*17c0*/  IMAD.IADD R18, R18, 0x1, R5 ;  /* 0x0000000112127824 */ /* 0x000fce00078e0205 */
.L_x_32:
[----:B------:R-:W-:Y:S05]  /*17d0*/  BSYNC.RECONVERGENT B1 ;  /* 0x0000000000017941 */ /* 0x000fea0003800200 */
.L_x_30:
[----:B------:R-:W-:Y:S01]  /*17e0*/  VIADD R18, R18, 0x4 ;  /* 0x0000000412127836 */ /* 0x000fe20000000000 */
[----:B------:R-:W-:Y:S06]  /*17f0*/  BRA `(.L_x_5) ;  /* 0x0000000800347947 */ /* 0x000fec0003800000 */
.L_x_29:
[----:B------:R-:W-:Y:S01]  /*1800*/  LOP3.LUT R26, R26, 0xfffff000, RZ, 0xc0, !PT ;  /* 0xfffff0001a1a7812 */ /* 0x000fe200078ec0ff */
[----:B------:R-:W-:Y:S02]  /*1810*/  IMAD R5, R3, 0x4, R24 ;  /* 0x0000000403057824 */ /* 0x000fe400078e0218 */
[----:B------:R-:W-:-:S03]  /*1820*/  VIADD R18, R18, 0x4 ;  /* 0x0000000412127836 */ /* 0x000fc60000000000 */
[----:B------:R0:W-:Y:S01]  /*1830*/  STL [R5+0x4], R26 ;  /* 0x0000041a05007387 */ /* 0x0001e20000100800 */
[----:B------:R-:W-:Y:S05]  /*1840*/  BRA `(.L_x_5) ;  /* 0x0000000800207947 */ /* 0x000fea0003800000 */
.L_x_28:
[--C-:B------:R-:W-:Y:S01]  /*1850*/  SHF.R.U32.HI R0, RZ, 0xc, R26.reuse ;  /* 0x0000000cff007819 */ /* 0x100fe2000001161a */
[----:B------:R-:W-:Y:S01]  /*1860*/  BSSY.RECONVERGENT B1, `(.L_x_33) ;  /* 0x0000062000017945 */ /* 0x000fe20003800200 */
[--C-:B------:R-:W-:Y:S02]  /*1870*/  SHF.R.U32.HI R2, RZ, 0x14, R26.reuse ;  /* 0x00000014ff027819 */ /* 0x100fe4000001161a */
[----:B------:R-:W-:Y:S02]  /*1880*/  LOP3.LUT R4, R0, 0x7, RZ, 0xc0, !PT ;  /* 0x0000000700047812 */ /* 0x000fe400078ec0ff */
[----:B------:R-:W-:Y:S02]  /*1890*/  SHF.R.U32.HI R0, RZ, 0xf, R26 ;  /* 0x0000000fff007819 */ /* 0x000fe4000001161a */
[----:B------:R-:W-:Y:S02]  /*18a0*/  ISETP.GT.AND P0, PT, R4, 0x3, PT ;  /* 0x000000030400780c */ /* 0x000fe40003f04270 */
[----:B------:R-:W-:-:S02]  /*18b0*/  LOP3.LUT R7, R0, 0x1f, RZ, 0xc0, !PT ;  /* 0x0000001f00077812 */ /* 0x000fc400078ec0ff */
[----:B------:R-:W-:-:S09]  /*18c0*/  LOP3.LUT R5, R2, 0x1f, RZ, 0xc0, !PT ;  /* 0x0000001f02057812 */ /* 0x000fd200078ec0ff */
[----:B------:R-:W-:Y:S05]  /*18d0*/  @P0 BRA `(.L_x_34) ;  /* 0x0000000000a00947 */ /* 0x000fea0003800000 */
[----:B------:R-:W-:-:S13]  /*18e0*/  ISETP.GT.AND P0, PT, R4, 0x1, PT ;  /* 0x000000010400780c */ /* 0x000fda0003f04270 */
[----:B------:R-:W-:Y:S05]  /*18f0*/  @P0 BRA `(.L_x_35) ;  /* 0x00000000005c0947 */ /* 0x000fea0003800000 */
[----:B------:R-:W-:-:S13]  /*1900*/  ISETP.NE.AND P0, PT, R4, RZ, PT ;  /* 0x000000ff0400720c */ /* 0x000fda0003f05270 */
[----:B------:R-:W-:Y:S05]  /*1910*/  @!P0 BRA `(.L_x_36) ;  /* 0x0000000000208947 */ /* 0x000fea0003800000 */
[--C-:B------:R-:W-:Y:S02]  /*1920*/  IMAD R0, R7, 0x4, R24.reuse ;  /* 0x0000000407007824 */ /* 0x100fe400078e0218 */
[----:B------:R-:W-:-:S04]  /*1930*/  IMAD R2, R5, 0x4, R24 ;  /* 0x0000000405027824 */ /* 0x000fc800078e0218 */
[----:B------:R-:W2:Y:S04]  /*1940*/  LDL R0, [R0+0x4] ;  /* 0x0000040000007983 */ /* 0x000ea80000100800 */
[----:B------:R-:W2:Y:S01]  /*1950*/  LDL R5, [R2+0x4] ;  /* 0x0000040002057983 */ /* 0x000ea20000100800 */
[----:B------:R-:W-:Y:S01]  /*1960*/  IMAD R4, R3, 0x4, R24 ;  /* 0x0000000403047824 */ /* 0x000fe200078e0218 */
[----:B--2---:R-:W-:-:S05]  /*1970*/  SHF.L.W.U32 R5, R0, R5, RZ ;  /* 0x0000000500057219 */ /* 0x004fca0000000eff */
[----:B------:R0:W-:Y:S01]  /*1980*/  STL [R4+0x4], R5 ;  /* 0x0000040504007387 */ /* 0x0001e20000100800 */
[----:B------:R-:W-:Y:S05]  /*1990*/  BRA `(.L_x_37) ;  /* 0x0000000400387947 */ /* 0x000fea0003800000 */
.L_x_36:
[----:B------:R-:W-:Y:S01]  /*19a0*/  LOP3.LUT P0, RZ, R26, 0x40000000, RZ, 0xc0, !PT ;  /* 0x400000001aff7812 */ /* 0x000fe2000780c0ff */
[--C-:B------:R-:W-:Y:S02]  /*19b0*/  IMAD R7, R7, 0x4, R24.reuse ;  /* 0x0000000407077824 */ /* 0x100fe400078e0218 */
[----:B------:R-:W-:-:S10]  /*19c0*/  IMAD R4, R5, 0x4, R24 ;  /* 0x0000000405047824 */ /* 0x000fd400078e0218 */
[----:B------:R-:W2:Y:S04]  /*19d0*/  @P0 LDL R0, [R7+0x4] ;  /* 0x0000040007000983 */ /* 0x000ea80000100800 */
[----:B------:R-:W2:Y:S01]  /*19e0*/  @P0 LDL R5, [R4+0x4] ;  /* 0x0000040004050983 */ /* 0x000ea20000100800 */
[----:B------:R-:W-:Y:S02]  /*19f0*/  IMAD R9, R3, 0x4, R24 ;  /* 0x0000000403097824 */ /* 0x000fe400078e0218 */
[----:B--2---:R-:W-:-:S05]  /*1a00*/  @P0 IMAD.IADD R0, R0, 0x1, R5 ;  /* 0x0000000100000824 */ /* 0x004fca00078e0205 */
[----:B------:R1:W-:Y:S04]  /*1a10*/  @P0 STL [R9+0x4], R0 ;  /* 0x0000040009000387 */ /* 0x0003e80000100800 */
[----:B------:R-:W2:Y:S04]  /*1a20*/  @!P0 LDL R2, [R7+0x4] ;  /* 0x0000040007028983 */ /* 0x000ea80000100800 */
[----:B------:R-:W2:Y:S02]  /*1a30*/  @!P0 LDL R5, [R4+0x4] ;  /* 0x0000040004058983 */ /* 0x000ea40000100800 */
[----:B--2---:R-:W-:-:S05]  /*1a40*/  @!P0 IMAD.IADD R2, R2, 0x1, -R5 ;  /* 0x0000000102028824 */ /* 0x004fca00078e0a05 */
[----:B------:R1:W-:Y:S01]  /*1a50*/  @!P0 STL [R9+0x4], R2 ;  /* 0x0000040209008387 */ /* 0x0003e20000100800 */
[----:B------:R-:W-:Y:S05]  /*1a60*/  BRA `(.L_x_37) ;  /* 0x0000000400047947 */ /* 0x000fea0003800000 */
.L_x_35:
[----:B------:R-:W-:Y:S01]  /*1a70*/  ISETP.NE.AND P0, PT, R4, 0x2, PT ;  /* 0x000000020400780c */ /* 0x000fe20003f05270 */
[--C-:B------:R-:W-:Y:S02]  /*1a80*/  IMAD R7, R7, 0x4, R24.reuse ;  /* 0x0000000407077824 */ /* 0x100fe400078e0218 */
[----:B------:R-:W-:-:S10]  /*1a90*/  IMAD R4, R5, 0x4, R24 ;  /* 0x0000000405047824 */ /* 0x000fd400078e0218 */
[----:B------:R-:W2:Y:S04]  /*1aa0*/  @P0 LDL R0, [R7+0x4] ;  /* 0x0000040007000983 */ /* 0x000ea80000100800 */
[----:B------:R-:W2:Y:S01]  /*1ab0*/  @P0 LDL R5, [R4+0x4] ;  /* 0x0000040004050983 */ /* 0x000ea20000100800 */
[----:B------:R-:W-:Y:S01]  /*1ac0*/  IMAD R9, R3, 0x4, R24 ;  /* 0x0000000403097824 */ /* 0x000fe200078e0218 */
[----:B--2---:R-:W-:-:S04]  /*1ad0*/  @P0 ISETP.GE.U32.AND P1, PT, R0, R5, PT ;  /* 0x000000050000020c */ /* 0x004fc80003f26070 */
[----:B------:R-:W-:-:S05]  /*1ae0*/  @P0 SEL R2, RZ, 0x1, P1 ;  /* 0x00000001ff020807 */ /* 0x000fca0000800000 */
[----:B------:R2:W-:Y:S04]  /*1af0*/  @P0 STL [R9+0x4], R2 ;  /* 0x0000040209000387 */ /* 0x0005e80000100800 */
[----:B------:R-:W3:Y:S04]  /*1b00*/  @!P0 LDL R0, [R7+0x4] ;  /* 0x0000040007008983 */ /* 0x000ee80000100800 */
[----:B------:R-:W3:Y:S02]  /*1b10*/  @!P0 LDL R5, [R4+0x4] ;  /* 0x0000040004058983 */ /* 0x000ee40000100800 */
[----:B---3--:R-:W-:-:S04]  /*1b20*/  @!P0 ISETP.GE.AND P1, PT, R0, R5, PT ;  /* 0x000000050000820c */ /* 0x008fc80003f26270 */
[----:B------:R-:W-:-:S05]  /*1b30*/  @!P0 SEL R0, RZ, 0x1, P1 ;  /* 0x00000001ff008807 */ /* 0x000fca0000800000 */
[----:B------:R2:W-:Y:S01]  /*1b40*/  @!P0 STL [R9+0x4], R0 ;  /* 0x0000040009008387 */ /* 0x0005e20000100800 */
[----:B------:R-:W-:Y:S05]  /*1b50*/  BRA `(.L_x_37) ;  /* 0x0000000000c87947 */ /* 0x000fea0003800000 */
.L_x_34:
[----:B------:R-:W-:-:S13]  /*1b60*/  ISETP.GT.AND P0, PT, R4, 0x5, PT ;  /* 0x000000050400780c */ /* 0x000fda0003f04270 */
[----:B------:R-:W-:Y:S05]  /*1b70*/  @P0 BRA `(.L_x_38) ;  /* 0x0000000000900947 */ /* 0x000fea0003800000 */
[----:B------:R-:W-:-:S13]  /*1b80*/  ISETP.NE.AND P0, PT, R4, 0x4, PT ;  /* 0x000000040400780c */ /* 0x000fda0003f05270 */
[----:B------:R-:W-:Y:S05]  /*1b90*/  @!P0 BRA `(.L_x_39) ;  /* 0x0000000000688947 */ /* 0x000fea0003800000 */
[----:B------:R-:W-:-:S06]  /*1ba0*/  IMAD R0, R5, 0x4, R24 ;  /* 0x0000000405007824 */ /* 0x000fcc00078e0218 */
[----:B------:R-:W2:Y:S01]  /*1bb0*/  LDL R0, [R0+0x4] ;  /* 0x0000040000007983 */ /* 0x000ea20000100800 */
[----:B------:R-:W-:Y:S02]  /*1bc0*/  LOP3.LUT P0, RZ, R26, 0x40000000, RZ, 0xc0, !PT ;  /* 0x400000001aff7812 */ /* 0x000fe4000780c0ff */
[----:B--2---:R-:W-:-:S11]  /*1bd0*/  LOP3.LUT R5, R0, 0x1f, RZ, 0xc0, !PT ;  /* 0x0000001f00057812 */ /* 0x004fd600078ec0ff */
        /* <DEDUP_REMOVED lines=16> */
.L_x_40:
[----:B------:R-:W-:-:S05]  /*1ce0*/  IMAD R7, R7, 0x4, R24 ;  /* 0x0000000407077824 */ /* 0x000fca00078e0218 */
[----:B------:R-:W2:Y:S01]  /*1cf0*/  LDL R0, [R7+0x4] ;  /* 0x0000040007007983 */ /* 0x000ea20000100800 */
[----:B------:R-:W-:Y:S01]  /*1d00*/  IMAD R9, R3, 0x4, R24 ;  /* 0x0000000403097824 */ /* 0x000fe200078e0218 */
[----:B--2---:R-:W-:-:S05]  /*1d10*/  SHF.R.U32.HI R0, RZ, R5, R0 ;  /* 0x00000005ff007219 */ /* 0x004fca0000011600 */
[----:B------:R3:W-:Y:S01]  /*1d20*/  STL [R9+0x4], R0 ;  /* 0x0000040009007387 */ /* 0x0007e20000100800 */
[----:B------:R-:W-:Y:S05]  /*1d30*/  BRA `(.L_x_37) ;  /* 0x0000000000507947 */ /* 0x000fea0003800000 */
.L_x_39:
[--C-:B------:R-:W-:Y:S02]  /*1d40*/  IMAD R5, R5, 0x4, R24.reuse ;  /* 0x0000000405057824 */ /* 0x100fe400078e0218 */
[----:B------:R-:W-:-:S04]  /*1d50*/  IMAD R7, R7, 0x4, R24 ;  /* 0x0000000407077824 */ /* 0x000fc800078e0218 */
[----:B------:R-:W2:Y:S04]  /*1d60*/  LDL R5, [R5+0x4] ;  /* 0x0000040005057983 */ /* 0x000ea80000100800 */
[----:B------:R-:W2:Y:S01]  /*1d70*/  LDL R0, [R7+0x4] ;  /* 0x0000040007007983 */ /* 0x000ea20000100800 */
[----:B------:R-:W-:Y:S01]  /*1d80*/  IMAD R9, R3, 0x4, R24 ;  /* 0x0000000403097824 */ /* 0x000fe200078e0218 */
[----:B--2---:R-:W-:-:S05]  /*1d90*/  LOP3.LUT R0, R5, R0, RZ, 0x3c, !PT ;  /* 0x0000000005007212 */ /* 0x004fca00078e3cff */
[----:B------:R0:W-:Y:S01]  /*1da0*/  STL [R9+0x4], R0 ;  /* 0x0000040009007387 */ /* 0x0001e20000100800 */
[----:B------:R-:W-:Y:S05]  /*1db0*/  BRA `(.L_x_37) ;  /* 0x0000000000307947 */ /* 0x000fea0003800000 */
.L_x_38:
[----:B------:R-:W-:Y:S01]  /*1dc0*/  ISETP.NE.AND P0, PT, R4, 0x6, PT ;  /* 0x000000060400780c */ /* 0x000fe20003f05270 */
[--C-:B------:R-:W-:Y:S02]  /*1dd0*/  IMAD R7, R7, 0x4, R24.reuse ;  /* 0x0000000407077824 */ /* 0x100fe400078e0218 */
[----:B------:R-:W-:-:S10]  /*1de0*/  IMAD R4, R5, 0x4, R24 ;  /* 0x0000000405047824 */ /* 0x000fd400078e0218 */
[----:B------:R-:W2:Y:S04]  /*1df0*/  @P0 LDL R0, [R7+0x4] ;  /* 0x0000040007000983 */ /* 0x000ea80000100800 */
[----:B------:R-:W2:Y:S01]  /*1e00*/  @P0 LDL R5, [R4+0x4] ;  /* 0x0000040004050983 */ /* 0x000ea20000100800 */
[----:B------:R-:W-:Y:S01]  /*1e10*/  IMAD R9, R3, 0x4, R24 ;  /* 0x0000000403097824 */ /* 0x000fe200078e0218 */
[----:B--2---:R-:W-:-:S05]  /*1e20*/  @P0 LOP3.LUT R2, R5, R0, RZ, 0xc0, !PT ;  /* 0x0000000005020212 */ /* 0x004fca00078ec0ff */
[----:B------:R0:W-:Y:S04]  /*1e30*/  @P0 STL [R9+0x4], R2 ;  /* 0x0000040209000387 */ /* 0x0001e80000100800 */
[----:B------:R-:W2:Y:S04]  /*1e40*/  @!P0 LDL R0, [R7+0x4] ;  /* 0x0000040007008983 */ /* 0x000ea80000100800 */
[----:B------:R-:W2:Y:S02]  /*1e50*/  @!P0 LDL R5, [R4+0x4] ;  /* 0x0000040004058983 */ /* 0x000ea40000100800 */
[----:B--2---:R-:W-:-:S05]  /*1e60*/  @!P0 LOP3.LUT R0, R5, R0, RZ, 0xfc, !PT ;  /* 0x0000000005008212 */ /* 0x004fca00078efcff */
[----:B------:R0:W-:Y:S02]  /*1e70*/  @!P0 STL [R9+0x4], R0 ;  /* 0x0000040009008387 */ /* 0x0001e40000100800 */
.L_x_37:
[----:B------:R-:W-:Y:S05]  /*1e80*/  BSYNC.RECONVERGENT B1 ;  /* 0x0000000000017941 */ /* 0x000fea0003800200 */
.L_x_33:
[----:B------:R-:W-:Y:S01]  /*1e90*/  VIADD R18, R18, 0x4 ;  /* 0x0000000412127836 */ /* 0x000fe20000000000 */
[----:B------:R-:W-:Y:S06]  /*1ea0*/  BRA `(.L_x_5) ;  /* 0x0000000000887947 */ /* 0x000fec0003800000 */
.L_x_27:
[----:B------:R-:W-:-:S05]  /*1eb0*/  IMAD.MOV.U32 R0, RZ, RZ, -0x67 ;  /* 0xffffff99ff007424 */ /* 0x000fca00078e00ff */
[----:B------:R-:W-:-:S05]  /*1ec0*/  VIADDMNMX.U32 R0, R7, R0, 0xd, PT ;  /* 0x0000000d07007446 */ /* 0x000fca0003800000 */
[----:B------:R-:W-:-:S04]  /*1ed0*/  IMAD.SHL.U32 R0, R0, 0x4, RZ ;  /* 0x0000000400007824 */ /* 0x000fc800078e00ff */
[----:B------:R-:W0:Y:S02]  /*1ee0*/  LDC R4, c[0x2][R0+0xc] ;  /* 0x0080030000047b82 */ /* 0x000e240000000800 */
[----:B0-----:R-:W-:-:S04]  /*1ef0*/  SHF.R.S32.HI R5, RZ, 0x1f, R4 ;  /* 0x0000001fff057819 */ /* 0x001fc80000011404 */
.L_x_63:
[----:B------:R-:W-:Y:S05]  /*1f00*/  BRX R4 -0x1f10                                   (*"BRANCH_TARGETS .L_x_64,.L_x_5,.L_x_72,.L_x_76"*) ;  /* 0xffffffe0043c7949 */ /* 0x000fea000383ffff */
.L_x_76:
[----:B------:R-:W-:Y:S01]  /*1f10*/  VIADD R18, R18, 0x4 ;  /* 0x0000000412127836 */ /* 0x000fe20000000000 */
[----:B------:R-:W-:Y:S06]  /*1f20*/  BRA `(.L_x_5) ;  /* 0x0000000000687947 */ /* 0x000fec0003800000 */
.L_x_72:
[----:B------:R-:W-:Y:S01]  /*1f30*/  VIADD R2, R18, 0x4 ;  /* 0x0000000412027836 */ /* 0x000fe20000000000 */
[----:B------:R-:W-:Y:S01]  /*1f40*/  SHF.R.U32.HI R5, RZ, 0x14, R26 ;  /* 0x00000014ff057819 */ /* 0x000fe2000001161a */
[----:B------:R-:W-:Y:S01]  /*1f50*/  IMAD R7, R3, 0x4, R24 ;  /* 0x0000000403077824 */ /* 0x000fe200078e0218 */
[----:B------:R-:W-:Y:S02]  /*1f60*/  ISETP.GE.AND P0, PT, R26, RZ, PT ;  /* 0x000000ff1a00720c */ /* 0x000fe40003f06270 */
[----:B------:R-:W-:Y:S02]  /*1f70*/  LOP3.LUT R5, R5, 0x7fe, RZ, 0xc0, !PT ;  /* 0x000007fe05057812 */ /* 0x000fe400078ec0ff */
[----:B------:R0:W-:Y:S01]  /*1f80*/  STL [R7+0x4], R2 ;  /* 0x0000040207007387 */ /* 0x0001e20000100800 */
[--C-:B------:R-:W-:Y:S02]  /*1f90*/  SHF.R.U32.HI R0, RZ, 0xb, R26.reuse ;  /* 0x0000000bff007819 */ /* 0x100fe4000001161a */
[----:B------:R-:W-:-:S02]  /*1fa0*/  LOP3.LUT R5, R5, 0xff000, R26, 0xf8, !PT ;  /* 0x000ff00005057812 */ /* 0x000fc400078ef81a */
[----:B------:R-:W-:Y:S02]  /*1fb0*/  SHF.R.U32.HI R26, RZ, 0x9, R26 ;  /* 0x00000009ff1a7819 */ /* 0x000fe4000001161a */
[----:B------:R-:W-:-:S04]  /*1fc0*/  LOP3.LUT R5, R5, 0x100000, R0, 0xf8, !PT ;  /* 0x0010000005057812 */ /* 0x000fc800078ef800 */
[----:B------:R-:W-:-:S04]  /*1fd0*/  LOP3.LUT R5, R5, 0x800, R26, 0xf8, !PT ;  /* 0x0000080005057812 */ /* 0x000fc800078ef81a */
[----:B------:R-:W-:-:S05]  /*1fe0*/  @!P0 LOP3.LUT R5, R5, 0xffe00000, RZ, 0xfc, !PT ;  /* 0xffe0000005058812 */ /* 0x000fca00078efcff */
[----:B------:R-:W-:Y:S01]  /*1ff0*/  IMAD.IADD R18, R18, 0x1, R5 ;  /* 0x0000000112127824 */ /* 0x000fe200078e0205 */
[----:B0-----:R-:W-:Y:S06]  /*2000*/  BRA `(.L_x_5) ;  /* 0x0000000000307947 */ /* 0x001fec0003800000 */
.L_x_64:
[----:B------:R-:W-:-:S04]  /*2010*/  SHF.R.U32.HI R0, RZ, 0xd, R26 ;  /* 0x0000000dff007819 */ /* 0x000fc8000001161a */
[----:B------:R-:W-:-:S05]  /*2020*/  LOP3.LUT R0, R0, 0x7c, RZ, 0xc0, !PT ;  /* 0x0000007c00007812 */ /* 0x000fca00078ec0ff */
[----:B------:R-:W-:-:S05]  /*2030*/  IMAD.IADD R4, R1, 0x1, R0 ;  /* 0x0000000101047824 */ /* 0x000fca00078e0200 */
[----:B------:R-:W2:Y:S01]  /*2040*/  LDL R0, [R4+0x4] ;  /* 0x0000040004007983 */ /* 0x000ea20000100800 */
[----:B------:R-:W-:Y:S01]  /*2050*/  VIADD R2, R18, 0x4 ;  /* 0x0000000412027836 */ /* 0x000fe20000000000 */
[----:B------:R-:W-:Y:S01]  /*2060*/  ISETP.GE.AND P0, PT, R26, RZ, PT ;  /* 0x000000ff1a00720c */ /* 0x000fe20003f06270 */
[----:B------:R-:W-:Y:S01]  /*2070*/  IMAD R7, R3, 0x4, R24 ;  /* 0x0000000403077824 */ /* 0x000fe200078e0218 */
[----:B------:R-:W-:-:S04]  /*2080*/  SHF.R.U32.HI R5, RZ, 0x14, R26 ;  /* 0x00000014ff057819 */ /* 0x000fc8000001161a */
[----:B------:R0:W-:Y:S07]  /*2090*/  STL [R7+0x4], R2 ;  /* 0x0000040207007387 */ /* 0x0001ee0000100800 */
[----:B------:R-:W-:-:S04]  /*20a0*/  @!P0 VIADD R5, R5, 0xfffff000 ;  /* 0xfffff00005058836 */ /* 0x000fc80000000000 */
[----:B--2---:R-:W-:-:S05]  /*20b0*/  IMAD.IADD R0, R0, 0x1, R5 ;  /* 0x0000000100007824 */ /* 0x004fca00078e0205 */
[----:B0-----:R-:W-:-:S07]  /*20c0*/  LOP3.LUT R18, R0, 0xfffffffe, RZ, 0xc0, !PT ;  /* 0xfffffffe00127812 */ /* 0x001fce00078ec0ff */
.L_x_5:
[----:B------:R-:W-:Y:S05]  /*20d0*/  BSYNC.RECONVERGENT B0 ;  /* 0x0000000000007941 */ /* 0x000fea0003800200 */
.L_x_1:
[----:B------:R-:W-:Y:S01]  /*20e0*/  ISETP.NE.AND P0, PT, R3, RZ, PT ;  /* 0x000000ff0300720c */ /* 0x000fe20003f05270 */
[----:B------:R3:W-:Y:S01]  /*20f0*/  STL [R1+0x88], R18 ;  /* 0x0000881201007387 */ /* 0x0007e20000100800 */
[----:B012---:R-:W-:Y:S01]  /*2100*/  MOV R2, 0x0 ;  /* 0x0000000000027802 */ /* 0x007fe20000000f00 */
[----:B------:R-:W0:Y:S01]  /*2110*/  LDCU.64 UR4, c[0x4][0x10] ;  /* 0x01000200ff0477ac */ /* 0x000e220008000a00 */
[----:B------:R-:W-:Y:S02]  /*2120*/  IMAD.MOV.U32 R6, RZ, RZ, R22 ;  /* 0x000000ffff067224 */ /* 0x000fe400078e0016 */
[----:B---34-:R-:W-:Y:S02]  /*2130*/  IMAD.MOV.U32 R7, RZ, RZ, R16 ;  /* 0x000000ffff077224 */ /* 0x018fe400078e0010 */
[----:B------:R-:W1:Y:S05]  /*2140*/  LDC.64 R2, c[0x4][R2] ;  /* 0x0100000002027b82 */ /* 0x000e6a0000000a00 */
[----:B------:R2:W-:Y:S01]  /*2150*/  @!P0 STL [R1+0x4], RZ ;  /* 0x000004ff01008387 */ /* 0x0005e20000100800 */
[----:B0-----:R-:W-:-:S02]  /*2160*/  IMAD.U32 R4, RZ, RZ, UR4 ;  /* 0x00000004ff047e24 */ /* 0x001fc4000f8e00ff */
[----:B--2---:R-:W-:-:S07]  /*2170*/  IMAD.U32 R5, RZ, RZ, UR5 ;  /* 0x00000005ff057e24 */ /* 0x004fce000f8e00ff */
[----:B------:R-:W-:-:S07]  /*2180*/  LEPC R20, `(.L_x_41) ;  /* 0x000000001014794e */ /* 0x000fce0000000000 */
[----:B-1----:R-:W-:Y:S05]  /*2190*/  CALL.ABS.NOINC R2 ;  /* 0x0000000002007343 */ /* 0x002fea0003c00000 */
.L_x_41:
[C---:B------:R-:W-:Y:S01]  /*21a0*/  ISETP.GE.U32.AND P0, PT, R17.reuse, 0x3e7, PT ;  /* 0x000003e71100780c */ /* 0x040fe20003f06070 */
[----:B------:R-:W-:Y:S01]  /*21b0*/  VIADD R17, R17, 0x1 ;  /* 0x0000000111117836 */ /* 0x000fe20000000000 */
[----:B------:R-:W-:-:S13]  /*21c0*/  ISETP.NE.AND P1, PT, R18, -0x10, PT ;  /* 0xfffffff01200780c */ /* 0x000fda0003f25270 */
[----:B------:R-:W-:Y:S05]  /*21d0*/  @!P0 BRA P1, `(.L_x_42) ;  /* 0xffffffe000348947 */ /* 0x000fea000083ffff */
[----:B------:R-:W-:Y:S05]  /*21e0*/  EXIT ;  /* 0x000000000000794d */ /* 0x000fea0003800000 */
.L_x_43:
[----:B------:R-:W-:-:S00]  /*21f0*/  BRA `(.L_x_43) ;  /* 0xfffffffc00fc7947 */ /* 0x000fc0000383ffff */
[----:B------:R-:W-:-:S00]  /*2200*/  NOP ;  /* 0x0000000000007918 */ /* 0x000fc00000000000 */
[----:B------:R-:W-:-:S00]  /*2210*/  NOP ;  /* 0x0000000000007918 */ /* 0x000fc00000000000 */
[----:B------:R-:W-:-:S00]  /*2220*/  NOP ;  /* 0x0000000000007918 */ /* 0x000fc00000000000 */
[----:B------:R-:W-:-:S00]  /*2230*/  NOP ;  /* 0x0000000000007918 */ /* 0x000fc00000000000 */
[----:B------:R-:W-:-:S00]  /*2240*/  NOP ;  /* 0x0000000000007918 */ /* 0x000fc00000000000 */
[----:B------:R-:W-:-:S00]  /*2250*/  NOP ;  /* 0x0000000000007918 */ /* 0x000fc00000000000 */
[----:B------:R-:W-:-:S00]  /*2260*/  NOP ;  /* 0x0000000000007918 */ /* 0x000fc00000000000 */
[----:B------:R-:W-:-:S00]  /*2270*/  NOP ;  /* 0x0000000000007918 */ /* 0x000fc00000000000 */
.L_x_78:


//--------------------- .nv.global.init           --------------------------
	.section	.nv.global.init,"aw",@progbits
.nv.global.init:
	.type		$str$1,@object
	.size		$str$1,($str - $str$1)
$str$1:
        /*0000*/ 	.byte	0x70, 0x63, 0x20, 0x3d, 0x20, 0x25, 0x75, 0x0a, 0x00
	.type		$str,@object
	.size		$str,(.L_0 - $str)
$str:
        /*0009*/ 	.byte	0x65, 0x78, 0x65, 0x63, 0x75, 0x74, 0x69, 0x6e, 0x67, 0x20, 0x69, 0x6e, 0x73, 0x74, 0x72, 0x75
        /*0019*/ 	.byte	0x63, 0x74, 0x69, 0x6f, 0x6e, 0x3a, 0x20, 0x25, 0x30, 0x38, 0x78, 0x0a, 0x00
.L_0:


//--------------------- .nv.shared.reserved.0     --------------------------
	.section	.nv.shared.reserved.0,"aw",@nobits
	.weak		__nv_reservedSMEM_offset_0_alias
	.size		__nv_reservedSMEM_offset_0_alias, 0, 64
	.other		__nv_reservedSMEM_offset_0_alias,@"STO_CUDA_RESERVED_SHARED STV_DEFAULT"
__nv_reservedSMEM_offset_0_alias:
	.zero		0
	.zero		64


//--------------------- .nv.constant0._Z20kernelExecuteProgramPhS_jijjj --------------------------
	.section	.nv.constant0._Z20kernelExecuteProgramPhS_jijjj,"a",@progbits
	.sectionflags	@""
	.align	4
.nv.constant0._Z20kernelExecuteProgramPhS_jijjj:
	.zero		932


//--------------------- SYMBOLS --------------------------

	.type		.nv.reservedSmem.offset0,@object
	.size		.nv.reservedSmem.offset0,0x4
	.type		vprintf,@function
